//
// Generated by NVIDIA NVVM Compiler
//
// Compiler Build ID: CL-36424714
// Cuda compilation tools, release 13.0, V13.0.88
// Based on NVVM 20.0.0
//

.version 9.0
.target sm_100
.address_size 64

	// .globl	_Z6d_gemmPiS_S_i
// _ZZ12d_gemm_tiledPiS_S_iE2As has been demoted
// _ZZ12d_gemm_tiledPiS_S_iE2Bs has been demoted

.visible .entry _Z6d_gemmPiS_S_i(
	.param .u64 .ptr .align 1 _Z6d_gemmPiS_S_i_param_0,
	.param .u64 .ptr .align 1 _Z6d_gemmPiS_S_i_param_1,
	.param .u64 .ptr .align 1 _Z6d_gemmPiS_S_i_param_2,
	.param .u32 _Z6d_gemmPiS_S_i_param_3
)
{
	.reg .pred 	%p<10>;
	.reg .b32 	%r<119>;
	.reg .b64 	%rd<65>;

	ld.param.u64 	%rd11, [_Z6d_gemmPiS_S_i_param_0];
	ld.param.u64 	%rd12, [_Z6d_gemmPiS_S_i_param_1];
	ld.param.u64 	%rd13, [_Z6d_gemmPiS_S_i_param_2];
	ld.param.u32 	%r43, [_Z6d_gemmPiS_S_i_param_3];
	cvta.to.global.u64 	%rd1, %rd12;
	cvta.to.global.u64 	%rd2, %rd11;
	cvta.to.global.u64 	%rd14, %rd13;
	mov.u32 	%r44, %ctaid.x;
	mov.u32 	%r1, %tid.x;
	mul.lo.s32 	%r2, %r43, %r44;
	add.s32 	%r45, %r2, %r1;
	mul.wide.s32 	%rd15, %r45, 4;
	add.s64 	%rd3, %rd14, %rd15;
	mov.b32 	%r46, 0;
	st.global.u32 	[%rd3], %r46;
	setp.lt.s32 	%p1, %r43, 1;
	@%p1 bra 	$L__BB0_12;
	and.b32  	%r3, %r43, 7;
	setp.lt.u32 	%p2, %r43, 8;
	mov.b32 	%r113, 0;
	mov.u32 	%r116, %r113;
	@%p2 bra 	$L__BB0_4;
	and.b32  	%r116, %r43, 2147483640;
	neg.s32 	%r111, %r116;
	add.s32 	%r110, %r1, %r43;
	shl.b32 	%r7, %r43, 3;
	shl.b32 	%r49, %r43, 1;
	add.s32 	%r109, %r1, %r49;
	mad.lo.s32 	%r108, %r43, 3, %r1;
	shl.b32 	%r50, %r43, 2;
	add.s32 	%r107, %r1, %r50;
	mad.lo.s32 	%r106, %r43, 5, %r1;
	mad.lo.s32 	%r105, %r43, 6, %r1;
	mad.lo.s32 	%r104, %r43, 7, %r1;
	mul.wide.u32 	%rd16, %r1, 4;
	add.s64 	%rd64, %rd1, %rd16;
	mul.wide.u32 	%rd5, %r7, 4;
	mul.wide.u32 	%rd17, %r2, 4;
	add.s64 	%rd18, %rd17, %rd2;
	add.s64 	%rd63, %rd18, 16;
	mov.b32 	%r113, 0;
$L__BB0_3:
	.pragma "nounroll";
	ld.global.u32 	%r51, [%rd63+-16];
	ld.global.u32 	%r52, [%rd64];
	mad.lo.s32 	%r53, %r52, %r51, %r113;
	st.global.u32 	[%rd3], %r53;
	ld.global.u32 	%r54, [%rd63+-12];
	mul.wide.u32 	%rd19, %r110, 4;
	add.s64 	%rd20, %rd1, %rd19;
	ld.global.u32 	%r55, [%rd20];
	mad.lo.s32 	%r56, %r55, %r54, %r53;
	st.global.u32 	[%rd3], %r56;
	ld.global.u32 	%r57, [%rd63+-8];
	mul.wide.u32 	%rd21, %r109, 4;
	add.s64 	%rd22, %rd1, %rd21;
	ld.global.u32 	%r58, [%rd22];
	mad.lo.s32 	%r59, %r58, %r57, %r56;
	st.global.u32 	[%rd3], %r59;
	ld.global.u32 	%r60, [%rd63+-4];
	mul.wide.u32 	%rd23, %r108, 4;
	add.s64 	%rd24, %rd1, %rd23;
	ld.global.u32 	%r61, [%rd24];
	mad.lo.s32 	%r62, %r61, %r60, %r59;
	st.global.u32 	[%rd3], %r62;
	ld.global.u32 	%r63, [%rd63];
	mul.wide.u32 	%rd25, %r107, 4;
	add.s64 	%rd26, %rd1, %rd25;
	ld.global.u32 	%r64, [%rd26];
	mad.lo.s32 	%r65, %r64, %r63, %r62;
	st.global.u32 	[%rd3], %r65;
	ld.global.u32 	%r66, [%rd63+4];
	mul.wide.u32 	%rd27, %r106, 4;
	add.s64 	%rd28, %rd1, %rd27;
	ld.global.u32 	%r67, [%rd28];
	mad.lo.s32 	%r68, %r67, %r66, %r65;
	st.global.u32 	[%rd3], %r68;
	ld.global.u32 	%r69, [%rd63+8];
	mul.wide.u32 	%rd29, %r105, 4;
	add.s64 	%rd30, %rd1, %rd29;
	ld.global.u32 	%r70, [%rd30];
	mad.lo.s32 	%r71, %r70, %r69, %r68;
	st.global.u32 	[%rd3], %r71;
	ld.global.u32 	%r72, [%rd63+12];
	mul.wide.u32 	%rd31, %r104, 4;
	add.s64 	%rd32, %rd1, %rd31;
	ld.global.u32 	%r73, [%rd32];
	mad.lo.s32 	%r113, %r73, %r72, %r71;
	st.global.u32 	[%rd3], %r113;
	add.s32 	%r111, %r111, 8;
	add.s32 	%r110, %r110, %r7;
	add.s32 	%r109, %r109, %r7;
	add.s32 	%r108, %r108, %r7;
	add.s32 	%r107, %r107, %r7;
	add.s32 	%r106, %r106, %r7;
	add.s32 	%r105, %r105, %r7;
	add.s32 	%r104, %r104, %r7;
	add.s64 	%rd64, %rd64, %rd5;
	add.s64 	%rd63, %rd63, 32;
	setp.ne.s32 	%p3, %r111, 0;
	@%p3 bra 	$L__BB0_3;
$L__BB0_4:
	setp.eq.s32 	%p4, %r3, 0;
	@%p4 bra 	$L__BB0_12;
	and.b32  	%r34, %r43, 3;
	setp.lt.u32 	%p5, %r3, 4;
	@%p5 bra 	$L__BB0_7;
	add.s32 	%r74, %r116, %r2;
	mul.wide.u32 	%rd33, %r74, 4;
	add.s64 	%rd34, %rd2, %rd33;
	ld.global.u32 	%r75, [%rd34];
	mad.lo.s32 	%r76, %r116, %r43, %r1;
	mul.wide.u32 	%rd35, %r76, 4;
	add.s64 	%rd36, %rd1, %rd35;
	ld.global.u32 	%r77, [%rd36];
	mad.lo.s32 	%r78, %r77, %r75, %r113;
	st.global.u32 	[%rd3], %r78;
	cvt.u64.u32 	%rd37, %r2;
	cvt.u64.u32 	%rd38, %r116;
	add.s64 	%rd39, %rd38, %rd37;
	shl.b64 	%rd40, %rd39, 2;
	add.s64 	%rd41, %rd2, %rd40;
	ld.global.u32 	%r79, [%rd41+4];
	add.s32 	%r80, %r76, %r43;
	mul.wide.u32 	%rd42, %r80, 4;
	add.s64 	%rd43, %rd1, %rd42;
	ld.global.u32 	%r81, [%rd43];
	mad.lo.s32 	%r82, %r81, %r79, %r78;
	st.global.u32 	[%rd3], %r82;
	ld.global.u32 	%r83, [%rd41+8];
	add.s32 	%r84, %r80, %r43;
	mul.wide.u32 	%rd44, %r84, 4;
	add.s64 	%rd45, %rd1, %rd44;
	ld.global.u32 	%r85, [%rd45];
	mad.lo.s32 	%r86, %r85, %r83, %r82;
	st.global.u32 	[%rd3], %r86;
	ld.global.u32 	%r87, [%rd41+12];
	add.s32 	%r88, %r84, %r43;
	mul.wide.u32 	%rd46, %r88, 4;
	add.s64 	%rd47, %rd1, %rd46;
	ld.global.u32 	%r89, [%rd47];
	mad.lo.s32 	%r113, %r89, %r87, %r86;
	st.global.u32 	[%rd3], %r113;
	add.s32 	%r116, %r116, 4;
$L__BB0_7:
	setp.eq.s32 	%p6, %r34, 0;
	@%p6 bra 	$L__BB0_12;
	setp.eq.s32 	%p7, %r34, 1;
	@%p7 bra 	$L__BB0_10;
	add.s32 	%r90, %r116, %r2;
	mul.wide.u32 	%rd48, %r90, 4;
	add.s64 	%rd49, %rd2, %rd48;
	ld.global.u32 	%r91, [%rd49];
	mad.lo.s32 	%r92, %r116, %r43, %r1;
	mul.wide.u32 	%rd50, %r92, 4;
	add.s64 	%rd51, %rd1, %rd50;
	ld.global.u32 	%r93, [%rd51];
	mad.lo.s32 	%r94, %r93, %r91, %r113;
	st.global.u32 	[%rd3], %r94;
	cvt.u64.u32 	%rd52, %r2;
	cvt.u64.u32 	%rd53, %r116;
	add.s64 	%rd54, %rd53, %rd52;
	shl.b64 	%rd55, %rd54, 2;
	add.s64 	%rd56, %rd2, %rd55;
	ld.global.u32 	%r95, [%rd56+4];
	add.s32 	%r96, %r92, %r43;
	mul.wide.u32 	%rd57, %r96, 4;
	add.s64 	%rd58, %rd1, %rd57;
	ld.global.u32 	%r97, [%rd58];
	mad.lo.s32 	%r113, %r97, %r95, %r94;
	st.global.u32 	[%rd3], %r113;
	add.s32 	%r116, %r116, 2;
$L__BB0_10:
	and.b32  	%r98, %r43, 1;
	setp.eq.b32 	%p8, %r98, 1;
	not.pred 	%p9, %p8;
	@%p9 bra 	$L__BB0_12;
	add.s32 	%r99, %r116, %r2;
	mul.wide.u32 	%rd59, %r99, 4;
	add.s64 	%rd60, %rd2, %rd59;
	ld.global.u32 	%r100, [%rd60];
	mad.lo.s32 	%r101, %r116, %r43, %r1;
	mul.wide.u32 	%rd61, %r101, 4;
	add.s64 	%rd62, %rd1, %rd61;
	ld.global.u32 	%r102, [%rd62];
	mad.lo.s32 	%r103, %r102, %r100, %r113;
	st.global.u32 	[%rd3], %r103;
$L__BB0_12:
	ret;

}
	// .globl	_Z7d_gemm2PiS_S_i
.visible .entry _Z7d_gemm2PiS_S_i(
	.param .u64 .ptr .align 1 _Z7d_gemm2PiS_S_i_param_0,
	.param .u64 .ptr .align 1 _Z7d_gemm2PiS_S_i_param_1,
	.param .u64 .ptr .align 1 _Z7d_gemm2PiS_S_i_param_2,
	.param .u32 _Z7d_gemm2PiS_S_i_param_3
)
{
	.reg .pred 	%p<10>;
	.reg .b32 	%r<130>;
	.reg .b64 	%rd<65>;

	ld.param.u64 	%rd10, [_Z7d_gemm2PiS_S_i_param_0];
	ld.param.u64 	%rd11, [_Z7d_gemm2PiS_S_i_param_1];
	ld.param.u64 	%rd9, [_Z7d_gemm2PiS_S_i_param_2];
	ld.param.u32 	%r49, [_Z7d_gemm2PiS_S_i_param_3];
	cvta.to.global.u64 	%rd1, %rd11;
	cvta.to.global.u64 	%rd2, %rd10;
	mov.u32 	%r1, %ctaid.x;
	mov.u32 	%r2, %tid.x;
	setp.lt.s32 	%p1, %r49, 1;
	mov.b32 	%r129, 0;
	@%p1 bra 	$L__BB1_12;
	mul.lo.s32 	%r3, %r49, %r1;
	and.b32  	%r4, %r49, 7;
	setp.lt.u32 	%p2, %r49, 8;
	mov.b32 	%r124, 0;
	mov.u32 	%r129, %r124;
	@%p2 bra 	$L__BB1_4;
	and.b32  	%r124, %r49, 2147483640;
	neg.s32 	%r118, %r124;
	add.s32 	%r117, %r2, %r49;
	shl.b32 	%r8, %r49, 3;
	shl.b32 	%r54, %r49, 1;
	add.s32 	%r116, %r2, %r54;
	mad.lo.s32 	%r115, %r49, 3, %r2;
	shl.b32 	%r55, %r49, 2;
	add.s32 	%r114, %r2, %r55;
	mad.lo.s32 	%r113, %r49, 5, %r2;
	mad.lo.s32 	%r112, %r49, 6, %r2;
	mad.lo.s32 	%r111, %r49, 7, %r2;
	mul.wide.u32 	%rd12, %r2, 4;
	add.s64 	%rd64, %rd1, %rd12;
	mul.wide.u32 	%rd13, %r3, 4;
	add.s64 	%rd14, %rd13, %rd2;
	add.s64 	%rd63, %rd14, 16;
	mov.b32 	%r129, 0;
	mul.wide.u32 	%rd29, %r8, 4;
$L__BB1_3:
	.pragma "nounroll";
	ld.global.u32 	%r56, [%rd63+-16];
	ld.global.u32 	%r57, [%rd64];
	mad.lo.s32 	%r58, %r57, %r56, %r129;
	ld.global.u32 	%r59, [%rd63+-12];
	mul.wide.u32 	%rd15, %r117, 4;
	add.s64 	%rd16, %rd1, %rd15;
	ld.global.u32 	%r60, [%rd16];
	mad.lo.s32 	%r61, %r60, %r59, %r58;
	ld.global.u32 	%r62, [%rd63+-8];
	mul.wide.u32 	%rd17, %r116, 4;
	add.s64 	%rd18, %rd1, %rd17;
	ld.global.u32 	%r63, [%rd18];
	mad.lo.s32 	%r64, %r63, %r62, %r61;
	ld.global.u32 	%r65, [%rd63+-4];
	mul.wide.u32 	%rd19, %r115, 4;
	add.s64 	%rd20, %rd1, %rd19;
	ld.global.u32 	%r66, [%rd20];
	mad.lo.s32 	%r67, %r66, %r65, %r64;
	ld.global.u32 	%r68, [%rd63];
	mul.wide.u32 	%rd21, %r114, 4;
	add.s64 	%rd22, %rd1, %rd21;
	ld.global.u32 	%r69, [%rd22];
	mad.lo.s32 	%r70, %r69, %r68, %r67;
	ld.global.u32 	%r71, [%rd63+4];
	mul.wide.u32 	%rd23, %r113, 4;
	add.s64 	%rd24, %rd1, %rd23;
	ld.global.u32 	%r72, [%rd24];
	mad.lo.s32 	%r73, %r72, %r71, %r70;
	ld.global.u32 	%r74, [%rd63+8];
	mul.wide.u32 	%rd25, %r112, 4;
	add.s64 	%rd26, %rd1, %rd25;
	ld.global.u32 	%r75, [%rd26];
	mad.lo.s32 	%r76, %r75, %r74, %r73;
	ld.global.u32 	%r77, [%rd63+12];
	mul.wide.u32 	%rd27, %r111, 4;
	add.s64 	%rd28, %rd1, %rd27;
	ld.global.u32 	%r78, [%rd28];
	mad.lo.s32 	%r129, %r78, %r77, %r76;
	add.s32 	%r118, %r118, 8;
	add.s32 	%r117, %r117, %r8;
	add.s32 	%r116, %r116, %r8;
	add.s32 	%r115, %r115, %r8;
	add.s32 	%r114, %r114, %r8;
	add.s32 	%r113, %r113, %r8;
	add.s32 	%r112, %r112, %r8;
	add.s32 	%r111, %r111, %r8;
	add.s64 	%rd64, %rd64, %rd29;
	add.s64 	%rd63, %rd63, 32;
	setp.ne.s32 	%p3, %r118, 0;
	@%p3 bra 	$L__BB1_3;
$L__BB1_4:
	setp.eq.s32 	%p4, %r4, 0;
	@%p4 bra 	$L__BB1_12;
	and.b32  	%r36, %r49, 3;
	setp.lt.u32 	%p5, %r4, 4;
	@%p5 bra 	$L__BB1_7;
	add.s32 	%r80, %r124, %r3;
	mul.wide.u32 	%rd30, %r80, 4;
	add.s64 	%rd31, %rd2, %rd30;
	ld.global.u32 	%r81, [%rd31];
	mad.lo.s32 	%r82, %r124, %r49, %r2;
	mul.wide.u32 	%rd32, %r82, 4;
	add.s64 	%rd33, %rd1, %rd32;
	ld.global.u32 	%r83, [%rd33];
	mad.lo.s32 	%r84, %r83, %r81, %r129;
	cvt.u64.u32 	%rd34, %r3;
	cvt.u64.u32 	%rd35, %r124;
	add.s64 	%rd36, %rd35, %rd34;
	shl.b64 	%rd37, %rd36, 2;
	add.s64 	%rd38, %rd2, %rd37;
	ld.global.u32 	%r85, [%rd38+4];
	add.s32 	%r86, %r82, %r49;
	mul.wide.u32 	%rd39, %r86, 4;
	add.s64 	%rd40, %rd1, %rd39;
	ld.global.u32 	%r87, [%rd40];
	mad.lo.s32 	%r88, %r87, %r85, %r84;
	ld.global.u32 	%r89, [%rd38+8];
	add.s32 	%r90, %r86, %r49;
	mul.wide.u32 	%rd41, %r90, 4;
	add.s64 	%rd42, %rd1, %rd41;
	ld.global.u32 	%r91, [%rd42];
	mad.lo.s32 	%r92, %r91, %r89, %r88;
	ld.global.u32 	%r93, [%rd38+12];
	add.s32 	%r94, %r90, %r49;
	mul.wide.u32 	%rd43, %r94, 4;
	add.s64 	%rd44, %rd1, %rd43;
	ld.global.u32 	%r95, [%rd44];
	mad.lo.s32 	%r129, %r95, %r93, %r92;
	add.s32 	%r124, %r124, 4;
$L__BB1_7:
	setp.eq.s32 	%p6, %r36, 0;
	@%p6 bra 	$L__BB1_12;
	setp.eq.s32 	%p7, %r36, 1;
	@%p7 bra 	$L__BB1_10;
	add.s32 	%r97, %r124, %r3;
	mul.wide.u32 	%rd45, %r97, 4;
	add.s64 	%rd46, %rd2, %rd45;
	ld.global.u32 	%r98, [%rd46];
	mad.lo.s32 	%r99, %r124, %r49, %r2;
	mul.wide.u32 	%rd47, %r99, 4;
	add.s64 	%rd48, %rd1, %rd47;
	ld.global.u32 	%r100, [%rd48];
	mad.lo.s32 	%r101, %r100, %r98, %r129;
	cvt.u64.u32 	%rd49, %r3;
	cvt.u64.u32 	%rd50, %r124;
	add.s64 	%rd51, %rd50, %rd49;
	shl.b64 	%rd52, %rd51, 2;
	add.s64 	%rd53, %rd2, %rd52;
	ld.global.u32 	%r102, [%rd53+4];
	add.s32 	%r103, %r99, %r49;
	mul.wide.u32 	%rd54, %r103, 4;
	add.s64 	%rd55, %rd1, %rd54;
	ld.global.u32 	%r104, [%rd55];
	mad.lo.s32 	%r129, %r104, %r102, %r101;
	add.s32 	%r124, %r124, 2;
$L__BB1_10:
	and.b32  	%r105, %r49, 1;
	setp.eq.b32 	%p8, %r105, 1;
	not.pred 	%p9, %p8;
	@%p9 bra 	$L__BB1_12;
	add.s32 	%r106, %r124, %r3;
	mul.wide.u32 	%rd56, %r106, 4;
	add.s64 	%rd57, %rd2, %rd56;
	ld.global.u32 	%r107, [%rd57];
	mad.lo.s32 	%r108, %r124, %r49, %r2;
	mul.wide.u32 	%rd58, %r108, 4;
	add.s64 	%rd59, %rd1, %rd58;
	ld.global.u32 	%r109, [%rd59];
	mad.lo.s32 	%r129, %r109, %r107, %r129;
$L__BB1_12:
	cvta.to.global.u64 	%rd60, %rd9;
	mad.lo.s32 	%r110, %r49, %r1, %r2;
	mul.wide.s32 	%rd61, %r110, 4;
	add.s64 	%rd62, %rd60, %rd61;
	st.global.u32 	[%rd62], %r129;
	ret;

}
	// .globl	_Z12d_gemm_tiledPiS_S_i
.visible .entry _Z12d_gemm_tiledPiS_S_i(
	.param .u64 .ptr .align 1 _Z12d_gemm_tiledPiS_S_i_param_0,
	.param .u64 .ptr .align 1 _Z12d_gemm_tiledPiS_S_i_param_1,
	.param .u64 .ptr .align 1 _Z12d_gemm_tiledPiS_S_i_param_2,
	.param .u32 _Z12d_gemm_tiledPiS_S_i_param_3
)
{
	.reg .pred 	%p<10>;
	.reg .b32 	%r<152>;
	.reg .b64 	%rd<13>;
	// demoted variable
	.shared .align 4 .b8 _ZZ12d_gemm_tiledPiS_S_iE2As[4096];
	// demoted variable
	.shared .align 4 .b8 _ZZ12d_gemm_tiledPiS_S_iE2Bs[4096];
	ld.param.u64 	%rd3, [_Z12d_gemm_tiledPiS_S_i_param_0];
	ld.param.u64 	%rd4, [_Z12d_gemm_tiledPiS_S_i_param_1];
	ld.param.u64 	%rd5, [_Z12d_gemm_tiledPiS_S_i_param_2];
	ld.param.u32 	%r31, [_Z12d_gemm_tiledPiS_S_i_param_3];
	mov.u32 	%r143, %tid.x;
	mov.u32 	%r145, %tid.y;
	mov.u32 	%r33, %ctaid.x;
	mov.u32 	%r34, %ctaid.y;
	shl.b32 	%r35, %r34, 5;
	add.s32 	%r3, %r35, %r145;
	shl.b32 	%r4, %r33, 5;
	add.s32 	%r5, %r4, %r143;
	setp.lt.s32 	%p1, %r31, 1;
	mov.b32 	%r151, 0;
	@%p1 bra 	$L__BB2_7;
	add.s32 	%r37, %r31, 31;
	shr.u32 	%r38, %r37, 5;
	shl.b32 	%r39, %r145, 7;
	mov.u32 	%r40, _ZZ12d_gemm_tiledPiS_S_iE2As;
	add.s32 	%r6, %r40, %r39;
	shl.b32 	%r41, %r143, 2;
	add.s32 	%r7, %r6, %r41;
	mov.u32 	%r42, _ZZ12d_gemm_tiledPiS_S_iE2Bs;
	add.s32 	%r9, %r42, %r41;
	add.s32 	%r8, %r9, %r39;
	neg.s32 	%r147, %r38;
	mad.lo.s32 	%r43, %r145, %r31, %r143;
	add.s32 	%r146, %r43, %r4;
	shl.b32 	%r12, %r31, 5;
	mad.lo.s32 	%r144, %r31, %r3, %r143;
	cvta.to.global.u64 	%rd1, %rd3;
	cvta.to.global.u64 	%rd2, %rd4;
	mov.b32 	%r151, 0;
$L__BB2_2:
	setp.ge.u32 	%p2, %r3, %r31;
	setp.ge.s32 	%p3, %r143, %r31;
	mov.b32 	%r149, 0;
	or.pred  	%p4, %p2, %p3;
	@%p4 bra 	$L__BB2_4;
	mul.wide.u32 	%rd6, %r144, 4;
	add.s64 	%rd7, %rd1, %rd6;
	ld.global.u32 	%r149, [%rd7];
$L__BB2_4:
	setp.ge.u32 	%p5, %r5, %r31;
	st.shared.u32 	[%r7], %r149;
	setp.ge.s32 	%p6, %r145, %r31;
	mov.b32 	%r150, 0;
	or.pred  	%p7, %p6, %p5;
	@%p7 bra 	$L__BB2_6;
	mul.wide.u32 	%rd8, %r146, 4;
	add.s64 	%rd9, %rd2, %rd8;
	ld.global.u32 	%r150, [%rd9];
$L__BB2_6:
	st.shared.u32 	[%r8], %r150;
	bar.sync 	0;
	ld.shared.u32 	%r46, [%r6];
	ld.shared.u32 	%r47, [%r9];
	mad.lo.s32 	%r48, %r47, %r46, %r151;
	ld.shared.u32 	%r49, [%r6+4];
	ld.shared.u32 	%r50, [%r9+128];
	mad.lo.s32 	%r51, %r50, %r49, %r48;
	ld.shared.u32 	%r52, [%r6+8];
	ld.shared.u32 	%r53, [%r9+256];
	mad.lo.s32 	%r54, %r53, %r52, %r51;
	ld.shared.u32 	%r55, [%r6+12];
	ld.shared.u32 	%r56, [%r9+384];
	mad.lo.s32 	%r57, %r56, %r55, %r54;
	ld.shared.u32 	%r58, [%r6+16];
	ld.shared.u32 	%r59, [%r9+512];
	mad.lo.s32 	%r60, %r59, %r58, %r57;
	ld.shared.u32 	%r61, [%r6+20];
	ld.shared.u32 	%r62, [%r9+640];
	mad.lo.s32 	%r63, %r62, %r61, %r60;
	ld.shared.u32 	%r64, [%r6+24];
	ld.shared.u32 	%r65, [%r9+768];
	mad.lo.s32 	%r66, %r65, %r64, %r63;
	ld.shared.u32 	%r67, [%r6+28];
	ld.shared.u32 	%r68, [%r9+896];
	mad.lo.s32 	%r69, %r68, %r67, %r66;
	ld.shared.u32 	%r70, [%r6+32];
	ld.shared.u32 	%r71, [%r9+1024];
	mad.lo.s32 	%r72, %r71, %r70, %r69;
	ld.shared.u32 	%r73, [%r6+36];
	ld.shared.u32 	%r74, [%r9+1152];
	mad.lo.s32 	%r75, %r74, %r73, %r72;
	ld.shared.u32 	%r76, [%r6+40];
	ld.shared.u32 	%r77, [%r9+1280];
	mad.lo.s32 	%r78, %r77, %r76, %r75;
	ld.shared.u32 	%r79, [%r6+44];
	ld.shared.u32 	%r80, [%r9+1408];
	mad.lo.s32 	%r81, %r80, %r79, %r78;
	ld.shared.u32 	%r82, [%r6+48];
	ld.shared.u32 	%r83, [%r9+1536];
	mad.lo.s32 	%r84, %r83, %r82, %r81;
	ld.shared.u32 	%r85, [%r6+52];
	ld.shared.u32 	%r86, [%r9+1664];
	mad.lo.s32 	%r87, %r86, %r85, %r84;
	ld.shared.u32 	%r88, [%r6+56];
	ld.shared.u32 	%r89, [%r9+1792];
	mad.lo.s32 	%r90, %r89, %r88, %r87;
	ld.shared.u32 	%r91, [%r6+60];
	ld.shared.u32 	%r92, [%r9+1920];
	mad.lo.s32 	%r93, %r92, %r91, %r90;
	ld.shared.u32 	%r94, [%r6+64];
	ld.shared.u32 	%r95, [%r9+2048];
	mad.lo.s32 	%r96, %r95, %r94, %r93;
	ld.shared.u32 	%r97, [%r6+68];
	ld.shared.u32 	%r98, [%r9+2176];
	mad.lo.s32 	%r99, %r98, %r97, %r96;
	ld.shared.u32 	%r100, [%r6+72];
	ld.shared.u32 	%r101, [%r9+2304];
	mad.lo.s32 	%r102, %r101, %r100, %r99;
	ld.shared.u32 	%r103, [%r6+76];
	ld.shared.u32 	%r104, [%r9+2432];
	mad.lo.s32 	%r105, %r104, %r103, %r102;
	ld.shared.u32 	%r106, [%r6+80];
	ld.shared.u32 	%r107, [%r9+2560];
	mad.lo.s32 	%r108, %r107, %r106, %r105;
	ld.shared.u32 	%r109, [%r6+84];
	ld.shared.u32 	%r110, [%r9+2688];
	mad.lo.s32 	%r111, %r110, %r109, %r108;
	ld.shared.u32 	%r112, [%r6+88];
	ld.shared.u32 	%r113, [%r9+2816];
	mad.lo.s32 	%r114, %r113, %r112, %r111;
	ld.shared.u32 	%r115, [%r6+92];
	ld.shared.u32 	%r116, [%r9+2944];
	mad.lo.s32 	%r117, %r116, %r115, %r114;
	ld.shared.u32 	%r118, [%r6+96];
	ld.shared.u32 	%r119, [%r9+3072];
	mad.lo.s32 	%r120, %r119, %r118, %r117;
	ld.shared.u32 	%r121, [%r6+100];
	ld.shared.u32 	%r122, [%r9+3200];
	mad.lo.s32 	%r123, %r122, %r121, %r120;
	ld.shared.u32 	%r124, [%r6+104];
	ld.shared.u32 	%r125, [%r9+3328];
	mad.lo.s32 	%r126, %r125, %r124, %r123;
	ld.shared.u32 	%r127, [%r6+108];
	ld.shared.u32 	%r128, [%r9+3456];
	mad.lo.s32 	%r129, %r128, %r127, %r126;
	ld.shared.u32 	%r130, [%r6+112];
	ld.shared.u32 	%r131, [%r9+3584];
	mad.lo.s32 	%r132, %r131, %r130, %r129;
	ld.shared.u32 	%r133, [%r6+116];
	ld.shared.u32 	%r134, [%r9+3712];
	mad.lo.s32 	%r135, %r134, %r133, %r132;
	ld.shared.u32 	%r136, [%r6+120];
	ld.shared.u32 	%r137, [%r9+3840];
	mad.lo.s32 	%r138, %r137, %r136, %r135;
	ld.shared.u32 	%r139, [%r6+124];
	ld.shared.u32 	%r140, [%r9+3968];
	mad.lo.s32 	%r151, %r140, %r139, %r138;
	bar.sync 	0;
	add.s32 	%r147, %r147, 1;
	setp.ne.s32 	%p8, %r147, 0;
	add.s32 	%r146, %r146, %r12;
	add.s32 	%r145, %r145, 32;
	add.s32 	%r144, %r144, 32;
	add.s32 	%r143, %r143, 32;
	@%p8 bra 	$L__BB2_2;
$L__BB2_7:
	max.s32 	%r141, %r3, %r5;
	setp.ge.s32 	%p9, %r141, %r31;
	@%p9 bra 	$L__BB2_9;
	mad.lo.s32 	%r142, %r31, %r3, %r5;
	cvta.to.global.u64 	%rd10, %rd5;
	mul.wide.u32 	%rd11, %r142, 4;
	add.s64 	%rd12, %rd10, %rd11;
	st.global.u32 	[%rd12], %r151;
$L__BB2_9:
	ret;

}


// ===== COMPILED SASS (sm_100) =====

	.target	sm_100

	.elftype	@"ET_EXEC"


//--------------------- .note.nv.tkinfo           --------------------------
	.section	.note.nv.tkinfo,"",@"SHT_NOTE"
	.sectionflags	@"SHF_NOTE_NV_TKINFO"
	.tkinfo
        /*0018*/ 	.word	0x00000002
        /*0030*/ 	.string	""
        /*0030*/ 	.string	"ptxas"
        /*0030*/ 	.string	"Cuda compilation tools, release 13.0, V13.0.88"
        /*0030*/ 	.string	"Build cuda_13.0.r13.0/compiler.36424714_0"
        /*0030*/ 	.string	"-arch sm_100 -m 64 "



//--------------------- .note.nv.cuinfo           --------------------------
	.section	.note.nv.cuinfo,"",@"SHT_NOTE"
	.sectionflags	@"SHF_NOTE_NV_CUINFO"
        /*0018*/ 	.short	0x0002
        /*001a*/ 	.short	0x0064
        /*001c*/ 	.short	0x0082
	.zero		2


//--------------------- .nv.info                  --------------------------
	.section	.nv.info,"",@"SHT_CUDA_INFO"
	.align	4


	//----- nvinfo : EIATTR_REGCOUNT
	.align		4
        /*0000*/ 	.byte	0x04, 0x2f
        /*0002*/ 	.short	(.L_1 - .L_0)
	.align		4
.L_0:
        /*0004*/ 	.word	index@(_Z6d_gemmPiS_S_i)
        /*0008*/ 	.word	0x00000020


	//----- nvinfo : EIATTR_FRAME_SIZE
	.align		4
.L_1:
        /*000c*/ 	.byte	0x04, 0x11
        /*000e*/ 	.short	(.L_3 - .L_2)
	.align		4
.L_2:
        /*0010*/ 	.word	index@(_Z6d_gemmPiS_S_i)
        /*0014*/ 	.word	0x00000000


	//----- nvinfo : EIATTR_REGCOUNT
	.align		4
.L_3:
        /*0018*/ 	.byte	0x04, 0x2f
        /*001a*/ 	.short	(.L_5 - .L_4)
	.align		4
.L_4:
        /*001c*/ 	.word	index@(_Z7d_gemm2PiS_S_i)
        /*0020*/ 	.word	0x00000020


	//----- nvinfo : EIATTR_FRAME_SIZE
	.align		4
.L_5:
        /*0024*/ 	.byte	0x04, 0x11
        /*0026*/ 	.short	(.L_7 - .L_6)
	.align		4
.L_6:
        /*0028*/ 	.word	index@(_Z7d_gemm2PiS_S_i)
        /*002c*/ 	.word	0x00000000


	//----- nvinfo : EIATTR_REGCOUNT
	.align		4
.L_7:
        /*0030*/ 	.byte	0x04, 0x2f
        /*0032*/ 	.short	(.L_9 - .L_8)
	.align		4
.L_8:
        /*0034*/ 	.word	index@(_Z12d_gemm_tiledPiS_S_i)
        /*0038*/ 	.word	0x00000020


	//----- nvinfo : EIATTR_FRAME_SIZE
	.align		4
.L_9:
        /*003c*/ 	.byte	0x04, 0x11
        /*003e*/ 	.short	(.L_11 - .L_10)
	.align		4
.L_10:
        /*0040*/ 	.word	index@(_Z12d_gemm_tiledPiS_S_i)
        /*0044*/ 	.word	0x00000000


	//----- nvinfo : EIATTR_MIN_STACK_SIZE
	.align		4
.L_11:
        /*0048*/ 	.byte	0x04, 0x12
        /*004a*/ 	.short	(.L_13 - .L_12)
	.align		4
.L_12:
        /*004c*/ 	.word	index@(_Z12d_gemm_tiledPiS_S_i)
        /*0050*/ 	.word	0x00000000


	//----- nvinfo : EIATTR_MIN_STACK_SIZE
	.align		4
.L_13:
        /*0054*/ 	.byte	0x04, 0x12
        /*0056*/ 	.short	(.L_15 - .L_14)
	.align		4
.L_14:
        /*0058*/ 	.word	index@(_Z7d_gemm2PiS_S_i)
        /*005c*/ 	.word	0x00000000


	//----- nvinfo : EIATTR_MIN_STACK_SIZE
	.align		4
.L_15:
        /*0060*/ 	.byte	0x04, 0x12
        /*0062*/ 	.short	(.L_17 - .L_16)
	.align		4
.L_16:
        /*0064*/ 	.word	index@(_Z6d_gemmPiS_S_i)
        /*0068*/ 	.word	0x00000000
.L_17:


//--------------------- .nv.compat                --------------------------
	.section	.nv.compat,"",@"SHT_CUDA_COMPAT_INFO"
	.align	4
        /*0000*/ 	.byte	0x02, 0x09, 0x00, 0x00, 0x02, 0x02, 0x01, 0x00, 0x02, 0x05, 0x05, 0x00, 0x03, 0x07, 0x01, 0x01
        /*0010*/ 	.byte	0x02, 0x03, 0x00, 0x00, 0x02, 0x06, 0x01, 0x00, 0x04, 0x0b, 0x08, 0x00, 0x09, 0x00, 0x00, 0x00
        /*0020*/ 	.byte	0x00, 0x00, 0x00, 0x00


//--------------------- .nv.info._Z12d_gemm_tiledPiS_S_i --------------------------
	.section	.nv.info._Z12d_gemm_tiledPiS_S_i,"",@"SHT_CUDA_INFO"
	.sectionflags	@""
	.align	4


	//----- nvinfo : EIATTR_CUDA_API_VERSION
	.align		4
        /*0000*/ 	.byte	0x04, 0x37
        /*0002*/ 	.short	(.L_19 - .L_18)
.L_18:
        /*0004*/ 	.word	0x00000082


	//----- nvinfo : EIATTR_KPARAM_INFO
	.align		4
.L_19:
        /*0008*/ 	.byte	0x04, 0x17
        /*000a*/ 	.short	(.L_21 - .L_20)
.L_20:
        /*000c*/ 	.word	0x00000000
        /*0010*/ 	.short	0x0003
        /*0012*/ 	.short	0x0018
        /*0014*/ 	.byte	0x00, 0xf0, 0x11, 0x00


	//----- nvinfo : EIATTR_KPARAM_INFO
	.align		4
.L_21:
        /*0018*/ 	.byte	0x04, 0x17
        /*001a*/ 	.short	(.L_23 - .L_22)
.L_22:
        /*001c*/ 	.word	0x00000000
        /*0020*/ 	.short	0x0002
        /*0022*/ 	.short	0x0010
        /*0024*/ 	.byte	0x00, 0xf5, 0x21, 0x00


	//----- nvinfo : EIATTR_KPARAM_INFO
	.align		4
.L_23:
        /*0028*/ 	.byte	0x04, 0x17
        /*002a*/ 	.short	(.L_25 - .L_24)
.L_24:
        /*002c*/ 	.word	0x00000000
        /*0030*/ 	.short	0x0001
        /*0032*/ 	.short	0x0008
        /*0034*/ 	.byte	0x00, 0xf5, 0x21, 0x00


	//----- nvinfo : EIATTR_KPARAM_INFO
	.align		4
.L_25:
        /*0038*/ 	.byte	0x04, 0x17
        /*003a*/ 	.short	(.L_27 - .L_26)
.L_26:
        /*003c*/ 	.word	0x00000000
        /*0040*/ 	.short	0x0000
        /*0042*/ 	.short	0x0000
        /*0044*/ 	.byte	0x00, 0xf5, 0x21, 0x00


	//----- nvinfo : EIATTR_SPARSE_MMA_MASK
	.align		4
.L_27:
        /*0048*/ 	.byte	0x03, 0x50
        /*004a*/ 	.short	0x0000


	//----- nvinfo : EIATTR_MAXREG_COUNT
	.align		4
        /*004c*/ 	.byte	0x03, 0x1b
        /*004e*/ 	.short	0x00ff


	//----- nvinfo : EIATTR_NUM_BARRIERS
	.align		4
        /*0050*/ 	.byte	0x02, 0x4c
        /*0052*/ 	.byte	0x01
	.zero		1


	//----- nvinfo : EIATTR_MERCURY_ISA_VERSION
	.align		4
        /*0054*/ 	.byte	0x03, 0x5f
        /*0056*/ 	.short	0x0101


	//----- nvinfo : EIATTR_VRC_CTA_INIT_COUNT
	.align		4
        /*0058*/ 	.byte	0x02, 0x4a
	.zero		1
	.zero		1


	//----- nvinfo : EIATTR_EXIT_INSTR_OFFSETS
	.align		4
        /*005c*/ 	.byte	0x04, 0x1c
        /*005e*/ 	.short	(.L_29 - .L_28)


	//   ....[0]....
.L_28:
        /*0060*/ 	.word	0x00000800


	//   ....[1]....
        /*0064*/ 	.word	0x00000850


	//----- nvinfo : EIATTR_CBANK_PARAM_SIZE
	.align		4
.L_29:
        /*0068*/ 	.byte	0x03, 0x19
        /*006a*/ 	.short	0x001c


	//----- nvinfo : EIATTR_PARAM_CBANK
	.align		4
        /*006c*/ 	.byte	0x04, 0x0a
        /*006e*/ 	.short	(.L_31 - .L_30)
	.align		4
.L_30:
        /*0070*/ 	.word	index@(.nv.constant0._Z12d_gemm_tiledPiS_S_i)
        /*0074*/ 	.short	0x0380
        /*0076*/ 	.short	0x001c


	//----- nvinfo : EIATTR_SW_WAR
	.align		4
.L_31:
        /*0078*/ 	.byte	0x04, 0x36
        /*007a*/ 	.short	(.L_33 - .L_32)
.L_32:
        /*007c*/ 	.word	0x00000008
.L_33:


//--------------------- .nv.info._Z7d_gemm2PiS_S_i --------------------------
	.section	.nv.info._Z7d_gemm2PiS_S_i,"",@"SHT_CUDA_INFO"
	.sectionflags	@""
	.align	4


	//----- nvinfo : EIATTR_CUDA_API_VERSION
	.align		4
        /*0000*/ 	.byte	0x04, 0x37
        /*0002*/ 	.short	(.L_35 - .L_34)
.L_34:
        /*0004*/ 	.word	0x00000082


	//----- nvinfo : EIATTR_KPARAM_INFO
	.align		4
.L_35:
        /*0008*/ 	.byte	0x04, 0x17
        /*000a*/ 	.short	(.L_37 - .L_36)
.L_36:
        /*000c*/ 	.word	0x00000000
        /*0010*/ 	.short	0x0003
        /*0012*/ 	.short	0x0018
        /*0014*/ 	.byte	0x00, 0xf0, 0x11, 0x00


	//----- nvinfo : EIATTR_KPARAM_INFO
	.align		4
.L_37:
        /*0018*/ 	.byte	0x04, 0x17
        /*001a*/ 	.short	(.L_39 - .L_38)
.L_38:
        /*001c*/ 	.word	0x00000000
        /*0020*/ 	.short	0x0002
        /*0022*/ 	.short	0x0010
        /*0024*/ 	.byte	0x00, 0xf5, 0x21, 0x00


	//----- nvinfo : EIATTR_KPARAM_INFO
	.align		4
.L_39:
        /*0028*/ 	.byte	0x04, 0x17
        /*002a*/ 	.short	(.L_41 - .L_40)
.L_40:
        /*002c*/ 	.word	0x00000000
        /*0030*/ 	.short	0x0001
        /*0032*/ 	.short	0x0008
        /*0034*/ 	.byte	0x00, 0xf5, 0x21, 0x00


	//----- nvinfo : EIATTR_KPARAM_INFO
	.align		4
.L_41:
        /*0038*/ 	.byte	0x04, 0x17
        /*003a*/ 	.short	(.L_43 - .L_42)
.L_42:
        /*003c*/ 	.word	0x00000000
        /*0040*/ 	.short	0x0000
        /*0042*/ 	.short	0x0000
        /*0044*/ 	.byte	0x00, 0xf5, 0x21, 0x00


	//----- nvinfo : EIATTR_SPARSE_MMA_MASK
	.align		4
.L_43:
        /*0048*/ 	.byte	0x03, 0x50
        /*004a*/ 	.short	0x0000


	//----- nvinfo : EIATTR_MAXREG_COUNT
	.align		4
        /*004c*/ 	.byte	0x03, 0x1b
        /*004e*/ 	.short	0x00ff


	//----- nvinfo : EIATTR_MERCURY_ISA_VERSION
	.align		4
        /*0050*/ 	.byte	0x03, 0x5f
        /*0052*/ 	.short	0x0101


	//----- nvinfo : EIATTR_VRC_CTA_INIT_COUNT
	.align		4
        /*0054*/ 	.byte	0x02, 0x4a
	.zero		1
	.zero		1


	//----- nvinfo : EIATTR_EXIT_INSTR_OFFSETS
	.align		4
        /*0058*/ 	.byte	0x04, 0x1c
        /*005a*/ 	.short	(.L_45 - .L_44)


	//   ....[0]....
.L_44:
        /*005c*/ 	.word	0x00000960


	//----- nvinfo : EIATTR_CBANK_PARAM_SIZE
	.align		4
.L_45:
        /*0060*/ 	.byte	0x03, 0x19
        /*0062*/ 	.short	0x001c


	//----- nvinfo : EIATTR_PARAM_CBANK
	.align		4
        /*0064*/ 	.byte	0x04, 0x0a
        /*0066*/ 	.short	(.L_47 - .L_46)
	.align		4
.L_46:
        /*0068*/ 	.word	index@(.nv.constant0._Z7d_gemm2PiS_S_i)
        /*006c*/ 	.short	0x0380
        /*006e*/ 	.short	0x001c


	//----- nvinfo : EIATTR_SW_WAR
	.align		4
.L_47:
        /*0070*/ 	.byte	0x04, 0x36
        /*0072*/ 	.short	(.L_49 - .L_48)
.L_48:
        /*0074*/ 	.word	0x00000008
.L_49:


//--------------------- .nv.info._Z6d_gemmPiS_S_i --------------------------
	.section	.nv.info._Z6d_gemmPiS_S_i,"",@"SHT_CUDA_INFO"
	.sectionflags	@""
	.align	4


	//----- nvinfo : EIATTR_CUDA_API_VERSION
	.align		4
        /*0000*/ 	.byte	0x04, 0x37
        /*0002*/ 	.short	(.L_51 - .L_50)
.L_50:
        /*0004*/ 	.word	0x00000082


	//----- nvinfo : EIATTR_KPARAM_INFO
	.align		4
.L_51:
        /*0008*/ 	.byte	0x04, 0x17
        /*000a*/ 	.short	(.L_53 - .L_52)
.L_52:
        /*000c*/ 	.word	0x00000000
        /*0010*/ 	.short	0x0003
        /*0012*/ 	.short	0x0018
        /*0014*/ 	.byte	0x00, 0xf0, 0x11, 0x00


	//----- nvinfo : EIATTR_KPARAM_INFO
	.align		4
.L_53:
        /*0018*/ 	.byte	0x04, 0x17
        /*001a*/ 	.short	(.L_55 - .L_54)
.L_54:
        /*001c*/ 	.word	0x00000000
        /*0020*/ 	.short	0x0002
        /*0022*/ 	.short	0x0010
        /*0024*/ 	.byte	0x00, 0xf5, 0x21, 0x00


	//----- nvinfo : EIATTR_KPARAM_INFO
	.align		4
.L_55:
        /*0028*/ 	.byte	0x04, 0x17
        /*002a*/ 	.short	(.L_57 - .L_56)
.L_56:
        /*002c*/ 	.word	0x00000000
        /*0030*/ 	.short	0x0001
        /*0032*/ 	.short	0x0008
        /*0034*/ 	.byte	0x00, 0xf5, 0x21, 0x00


	//----- nvinfo : EIATTR_KPARAM_INFO
	.align		4
.L_57:
        /*0038*/ 	.byte	0x04, 0x17
        /*003a*/ 	.short	(.L_59 - .L_58)
.L_58:
        /*003c*/ 	.word	0x00000000
        /*0040*/ 	.short	0x0000
        /*0042*/ 	.short	0x0000
        /*0044*/ 	.byte	0x00, 0xf5, 0x21, 0x00


	//----- nvinfo : EIATTR_SPARSE_MMA_MASK
	.align		4
.L_59:
        /*0048*/ 	.byte	0x03, 0x50
        /*004a*/ 	.short	0x0000


	//----- nvinfo : EIATTR_MAXREG_COUNT
	.align		4
        /*004c*/ 	.byte	0x03, 0x1b
        /*004e*/ 	.short	0x00ff


	//----- nvinfo : EIATTR_MERCURY_ISA_VERSION
	.align		4
        /*0050*/ 	.byte	0x03, 0x5f
        /*0052*/ 	.short	0x0101


	//----- nvinfo : EIATTR_VRC_CTA_INIT_COUNT
	.align		4
        /*0054*/ 	.byte	0x02, 0x4a
	.zero		1
	.zero		1


	//----- nvinfo : EIATTR_EXIT_INSTR_OFFSETS
	.align		4
        /*0058*/ 	.byte	0x04, 0x1c
        /*005a*/ 	.short	(.L_61 - .L_60)


	//   ....[0]....
.L_60:
        /*005c*/ 	.word	0x000000b0


	//   ....[1]....
        /*0060*/ 	.word	0x00000590


	//   ....[2]....
        /*0064*/ 	.word	0x00000800


	//   ....[3]....
        /*0068*/ 	.word	0x000009b0


	//   ....[4]....
        /*006c*/ 	.word	0x00000a60


	//----- nvinfo : EIATTR_CBANK_PARAM_SIZE
	.align		4
.L_61:
        /*0070*/ 	.byte	0x03, 0x19
        /*0072*/ 	.short	0x001c


	//----- nvinfo : EIATTR_PARAM_CBANK
	.align		4
        /*0074*/ 	.byte	0x04, 0x0a
        /*0076*/ 	.short	(.L_63 - .L_62)
	.align		4
.L_62:
        /*0078*/ 	.word	index@(.nv.constant0._Z6d_gemmPiS_S_i)
        /*007c*/ 	.short	0x0380
        /*007e*/ 	.short	0x001c


	//----- nvinfo : EIATTR_SW_WAR
	.align		4
.L_63:
        /*0080*/ 	.byte	0x04, 0x36
        /*0082*/ 	.short	(.L_65 - .L_64)
.L_64:
        /*0084*/ 	.word	0x00000008
.L_65:


//--------------------- .nv.callgraph             --------------------------
	.section	.nv.callgraph,"",@"SHT_CUDA_CALLGRAPH"
	.align	4
	.sectionentsize	8
	.align		4
        /*0000*/ 	.word	0x00000000
	.align		4
        /*0004*/ 	.word	0xffffffff
	.align		4
        /*0008*/ 	.word	0x00000000
	.align		4
        /*000c*/ 	.word	0xfffffffe
	.align		4
        /*0010*/ 	.word	0x00000000
	.align		4
        /*0014*/ 	.word	0xfffffffd
	.align		4
        /*0018*/ 	.word	0x00000000
	.align		4
        /*001c*/ 	.word	0xfffffffc


//--------------------- .text._Z12d_gemm_tiledPiS_S_i --------------------------
	.section	.text._Z12d_gemm_tiledPiS_S_i,"ax",@progbits
	.align	128
        .global         _Z12d_gemm_tiledPiS_S_i
        .type           _Z12d_gemm_tiledPiS_S_i,@function
        .size           _Z12d_gemm_tiledPiS_S_i,(.L_x_13 - _Z12d_gemm_tiledPiS_S_i)
        .other          _Z12d_gemm_tiledPiS_S_i,@"STO_CUDA_ENTRY STV_DEFAULT"
_Z12d_gemm_tiledPiS_S_i:
.text._Z12d_gemm_tiledPiS_S_i:
[----:B------:R-:W-:Y:S01]  /*0000*/  LDC R1, c[0x0][0x37c] ;  /* 0x0000df00ff017b82 */ /* 0x000fe20000000800 */
[----:B------:R-:W0:Y:S01]  /*0010*/  LDCU UR4, c[0x0][0x398] ;  /* 0x00007300ff0477ac */ /* 0x000e220008000800 */
[----:B------:R-:W1:Y:S01]  /*0020*/  S2R R19, SR_TID.Y ;  /* 0x0000000000137919 */ /* 0x000e620000002200 */
[----:B------:R-:W-:Y:S01]  /*0030*/  HFMA2 R25, -RZ, RZ, 0, 0 ;  /* 0x00000000ff197431 */ /* 0x000fe200000001ff */
[----:B------:R-:W2:Y:S01]  /*0040*/  LDCU.64 UR8, c[0x0][0x358] ;  /* 0x00006b00ff0877ac */ /* 0x000ea20008000a00 */
[----:B------:R-:W1:Y:S01]  /*0050*/  S2R R18, SR_CTAID.Y ;  /* 0x0000000000127919 */ /* 0x000e620000002600 */
[----:B------:R-:W3:Y:S01]  /*0060*/  S2R R21, SR_TID.X ;  /* 0x0000000000157919 */ /* 0x000ee20000002100 */
[----:B------:R-:W3:Y:S01]  /*0070*/  S2R R4, SR_CTAID.X ;  /* 0x0000000000047919 */ /* 0x000ee20000002500 */
[----:B0-----:R-:W-:-:S04]  /*0080*/  MOV R6, UR4 ;  /* 0x0000000400067c02 */ /* 0x001fc80008000f00 */
[----:B------:R-:W-:Y:S02]  /*0090*/  ISETP.GE.AND P0, PT, R6, 0x1, PT ;  /* 0x000000010600780c */ /* 0x000fe40003f06270 */
[----:B-1----:R-:W-:Y:S02]  /*00a0*/  LEA R18, R18, R19, 0x5 ;  /* 0x0000001312127211 */ /* 0x002fe400078e28ff */
[----:B---3--:R-:W-:-:S09]  /*00b0*/  LEA R23, R4, R21, 0x5 ;  /* 0x0000001504177211 */ /* 0x008fd200078e28ff */
[----:B--2---:R-:W-:Y:S05]  /*00c0*/  @!P0 BRA `(.L_x_0) ;  /* 0x0000000400c48947 */ /* 0x004fea0003800000 */
[----:B------:R-:W0:Y:S01]  /*00d0*/  S2UR UR6, SR_CgaCtaId ;  /* 0x00000000000679c3 */ /* 0x000e220000008800 */
[----:B------:R-:W-:Y:S01]  /*00e0*/  UMOV UR4, 0x400 ;  /* 0x0000040000047882 */ /* 0x000fe20000000000 */
[----:B------:R-:W-:Y:S01]  /*00f0*/  IADD3 R2, PT, PT, R6, 0x1f, RZ ;  /* 0x0000001f06027810 */ /* 0x000fe20007ffe0ff */
[----:B------:R-:W-:Y:S01]  /*0100*/  UIADD3 UR5, UPT, UPT, UR4, 0x1000, URZ ;  /* 0x0000100004057890 */ /* 0x000fe2000fffe0ff */
[-CC-:B------:R-:W-:Y:S01]  /*0110*/  IMAD R17, R19, R6.reuse, R21.reuse ;  /* 0x0000000613117224 */ /* 0x180fe200078e0215 */
[----:B------:R-:W-:Y:S01]  /*0120*/  MOV R25, RZ ;  /* 0x000000ff00197202 */ /* 0x000fe20000000f00 */
[----:B------:R-:W-:Y:S01]  /*0130*/  IMAD R7, R18, R6, R21 ;  /* 0x0000000612077224 */ /* 0x000fe200078e0215 */
[----:B------:R-:W-:Y:S01]  /*0140*/  SHF.R.U32.HI R2, RZ, 0x5, R2 ;  /* 0x00000005ff027819 */ /* 0x000fe20000011602 */
[----:B------:R-:W1:Y:S01]  /*0150*/  LDC R0, c[0x0][0x398] ;  /* 0x0000e600ff007b82 */ /* 0x000e620000000800 */
[----:B------:R-:W-:Y:S02]  /*0160*/  LEA R17, R4, R17, 0x5 ;  /* 0x0000001104117211 */ /* 0x000fe400078e28ff */
[----:B------:R-:W-:Y:S01]  /*0170*/  IADD3 R16, PT, PT, -R2, RZ, RZ ;  /* 0x000000ff02107210 */ /* 0x000fe20007ffe1ff */
[----:B0-----:R-:W-:-:S02]  /*0180*/  ULEA UR4, UR6, UR4, 0x18 ;  /* 0x0000000406047291 */ /* 0x001fc4000f8ec0ff */
[----:B------:R-:W-:-:S04]  /*0190*/  ULEA UR5, UR6, UR5, 0x18 ;  /* 0x0000000506057291 */ /* 0x000fc8000f8ec0ff */
[----:B------:R-:W-:Y:S02]  /*01a0*/  LEA R5, R19, UR4, 0x7 ;  /* 0x0000000413057c11 */ /* 0x000fe4000f8e38ff */
[C---:B------:R-:W-:Y:S02]  /*01b0*/  LEA R3, R21.reuse, UR5, 0x2 ;  /* 0x0000000515037c11 */ /* 0x040fe4000f8e10ff */
[----:B------:R-:W-:Y:S02]  /*01c0*/  LEA R4, R21, R5, 0x2 ;  /* 0x0000000515047211 */ /* 0x000fe400078e10ff */
[----:B------:R-:W-:-:S07]  /*01d0*/  LEA R2, R19, R3, 0x7 ;  /* 0x0000000313027211 */ /* 0x000fce00078e38ff */
.L_x_1:
[----:B-1----:R-:W-:Y:S01]  /*01e0*/  MOV R6, R0 ;  /* 0x0000000000067202 */ /* 0x002fe20000000f00 */
[----:B------:R-:W-:Y:S01]  /*01f0*/  HFMA2 R29, -RZ, RZ, 0, 0 ;  /* 0x00000000ff1d7431 */ /* 0x000fe200000001ff */
[----:B------:R-:W-:Y:S02]  /*0200*/  MOV R20, RZ ;  /* 0x000000ff00147202 */ /* 0x000fe40000000f00 */
[-C--:B------:R-:W-:Y:S02]  /*0210*/  ISETP.GE.AND P1, PT, R21, R6.reuse, PT ;  /* 0x000000061500720c */ /* 0x080fe40003f26270 */
[-C--:B------:R-:W-:Y:S02]  /*0220*/  ISETP.GE.U32.AND P0, PT, R23, R6.reuse, PT ;  /* 0x000000061700720c */ /* 0x080fe40003f06070 */
[-C--:B------:R-:W-:Y:S02]  /*0230*/  ISETP.GE.U32.OR P1, PT, R18, R6.reuse, P1 ;  /* 0x000000061200720c */ /* 0x080fe40000f26470 */
[----:B------:R-:W-:-:S11]  /*0240*/  ISETP.GE.OR P0, PT, R19, R6, P0 ;  /* 0x000000061300720c */ /* 0x000fd60000706670 */
[----:B------:R-:W0:Y:S08]  /*0250*/  @!P1 LDC.64 R10, c[0x0][0x380] ;  /* 0x0000e000ff0a9b82 */ /* 0x000e300000000a00 */
[----:B------:R-:W1:Y:S01]  /*0260*/  @!P0 LDC.64 R8, c[0x0][0x388] ;  /* 0x0000e200ff088b82 */ /* 0x000e620000000a00 */
[----:B0-----:R-:W-:-:S05]  /*0270*/  @!P1 IMAD.WIDE.U32 R10, R7, 0x4, R10 ;  /* 0x00000004070a9825 */ /* 0x001fca00078e000a */
[----:B------:R-:W2:Y:S01]  /*0280*/  @!P1 LDG.E R29, desc[UR8][R10.64] ;  /* 0x000000080a1d9981 */ /* 0x000ea2000c1e1900 */
[----:B-1----:R-:W-:-:S05]  /*0290*/  @!P0 IMAD.WIDE.U32 R8, R17, 0x4, R8 ;  /* 0x0000000411088825 */ /* 0x002fca00078e0008 */
[----:B------:R-:W3:Y:S04]  /*02a0*/  @!P0 LDG.E R20, desc[UR8][R8.64] ;  /* 0x0000000808148981 */ /* 0x000ee8000c1e1900 */
[----:B--2---:R-:W-:Y:S04]  /*02b0*/  STS [R4], R29 ;  /* 0x0000001d04007388 */ /* 0x004fe80000000800 */
[----:B---3--:R-:W-:Y:S01]  /*02c0*/  STS [R2], R20 ;  /* 0x0000001402007388 */ /* 0x008fe20000000800 */
[----:B------:R-:W-:Y:S06]  /*02d0*/  BAR.SYNC.DEFER_BLOCKING 0x0 ;  /* 0x0000000000007b1d */ /* 0x000fec0000010000 */
[----:B------:R-:W-:Y:S04]  /*02e0*/  LDS R24, [R3] ;  /* 0x0000000003187984 */ /* 0x000fe80000000800 */
[----:B------:R-:W0:Y:S04]  /*02f0*/  LDS.128 R12, [R5] ;  /* 0x00000000050c7984 */ /* 0x000e280000000c00 */
[----:B------:R-:W1:Y:S04]  /*0300*/  LDS R26, [R3+0x80] ;  /* 0x00008000031a7984 */ /* 0x000e680000000800 */
[----:B------:R-:W2:Y:S04]  /*0310*/  LDS R27, [R3+0x100] ;  /* 0x00010000031b7984 */ /* 0x000ea80000000800 */
[----:B------:R-:W3:Y:S04]  /*0320*/  LDS R22, [R3+0x180] ;  /* 0x0001800003167984 */ /* 0x000ee80000000800 */
[----:B------:R-:W-:Y:S04]  /*0330*/  LDS.128 R8, [R5+0x10] ;  /* 0x0000100005087984 */ /* 0x000fe80000000c00 */
[----:B------:R-:W-:Y:S04]  /*0340*/  LDS R20, [R3+0x280] ;  /* 0x0002800003147984 */ /* 0x000fe80000000800 */
[----:B------:R-:W-:Y:S01]  /*0350*/  LDS R29, [R3+0xc00] ;  /* 0x000c0000031d7984 */ /* 0x000fe20000000800 */
[----:B0-----:R-:W-:-:S03]  /*0360*/  IMAD R12, R12, R24, R25 ;  /* 0x000000180c0c7224 */ /* 0x001fc600078e0219 */
[----:B------:R-:W0:Y:S01]  /*0370*/  LDS R25, [R3+0x200] ;  /* 0x0002000003197984 */ /* 0x000e220000000800 */
[----:B-1----:R-:W-:-:S03]  /*0380*/  IMAD R12, R26, R13, R12 ;  /* 0x0000000d1a0c7224 */ /* 0x002fc600078e020c */
[----:B------:R-:W-:Y:S01]  /*0390*/  LDS R24, [R3+0xb80] ;  /* 0x000b800003187984 */ /* 0x000fe20000000800 */
[----:B--2---:R-:W-:-:S03]  /*03a0*/  IMAD R12, R27, R14, R12 ;  /* 0x0000000e1b0c7224 */ /* 0x004fc600078e020c */
[----:B------:R-:W1:Y:S01]  /*03b0*/  LDS R27, [R3+0x300] ;  /* 0x00030000031b7984 */ /* 0x000e620000000800 */
[----:B---3--:R-:W-:-:S03]  /*03c0*/  IMAD R12, R22, R15, R12 ;  /* 0x0000000f160c7224 */ /* 0x008fc600078e020c */
[----:B------:R-:W2:Y:S01]  /*03d0*/  LDS R22, [R3+0x380] ;  /* 0x0003800003167984 */ /* 0x000ea20000000800 */
[----:B0-----:R-:W-:-:S03]  /*03e0*/  IMAD R8, R8, R25, R12 ;  /* 0x0000001908087224 */ /* 0x001fc600078e020c */
[----:B------:R-:W-:Y:S04]  /*03f0*/  LDS R25, [R3+0x400] ;  /* 0x0004000003197984 */ /* 0x000fe80000000800 */
[----:B------:R-:W0:Y:S01]  /*0400*/  LDS.128 R12, [R5+0x20] ;  /* 0x00002000050c7984 */ /* 0x000e220000000c00 */
[----:B------:R-:W-:-:S03]  /*0410*/  IMAD R8, R20, R9, R8 ;  /* 0x0000000914087224 */ /* 0x000fc600078e0208 */
[----:B------:R-:W3:Y:S01]  /*0420*/  LDS R20, [R3+0x480] ;  /* 0x0004800003147984 */ /* 0x000ee20000000800 */
[----:B-1----:R-:W-:-:S03]  /*0430*/  IMAD R8, R27, R10, R8 ;  /* 0x0000000a1b087224 */ /* 0x002fc600078e0208 */
[----:B------:R-:W1:Y:S01]  /*0440*/  LDS R27, [R3+0x500] ;  /* 0x00050000031b7984 */ /* 0x000e620000000800 */
[----:B--2---:R-:W-:-:S03]  /*0450*/  IMAD R8, R22, R11, R8 ;  /* 0x0000000b16087224 */ /* 0x004fc600078e0208 */
[----:B------:R-:W2:Y:S01]  /*0460*/  LDS R22, [R3+0x580] ;  /* 0x0005800003167984 */ /* 0x000ea20000000800 */
[----:B0-----:R-:W-:-:S03]  /*0470*/  IMAD R12, R12, R25, R8 ;  /* 0x000000190c0c7224 */ /* 0x001fc600078e0208 */
[----:B------:R-:W-:Y:S04]  /*0480*/  LDS R25, [R3+0x600] ;  /* 0x0006000003197984 */ /* 0x000fe80000000800 */
[----:B------:R-:W0:Y:S01]  /*0490*/  LDS.128 R8, [R5+0x30] ;  /* 0x0000300005087984 */ /* 0x000e220000000c00 */
[----:B---3--:R-:W-:-:S03]  /*04a0*/  IMAD R12, R20, R13, R12 ;  /* 0x0000000d140c7224 */ /* 0x008fc600078e020c */
        /* <DEDUP_REMOVED lines=22> */
[----:B------:R-:W-:Y:S01]  /*0610*/  LDS R22, [R3+0xc80] ;  /* 0x000c800003167984 */ /* 0x000fe20000000800 */
[----:B0-----:R-:W-:-:S03]  /*0620*/  IMAD R8, R8, R25, R12 ;  /* 0x0000001908087224 */ /* 0x001fc600078e020c */
[----:B------:R-:W0:Y:S01]  /*0630*/  LDS.128 R12, [R5+0x60] ;  /* 0x00006000050c7984 */ /* 0x000e220000000c00 */
[----:B---3--:R-:W-:-:S03]  /*0640*/  IMAD R8, R20, R9, R8 ;  /* 0x0000000914087224 */ /* 0x008fc600078e0208 */
[----:B------:R-:W2:Y:S01]  /*0650*/  LDS R25, [R3+0xd00] ;  /* 0x000d000003197984 */ /* 0x000ea20000000800 */
[----:B-1----:R-:W-:-:S03]  /*0660*/  IMAD R8, R27, R10, R8 ;  /* 0x0000000a1b087224 */ /* 0x002fc600078e0208 */
[----:B------:R-:W1:Y:S01]  /*0670*/  LDS R20, [R3+0xd80] ;  /* 0x000d800003147984 */ /* 0x000e620000000800 */
[----:B------:R-:W-:-:S03]  /*0680*/  IMAD R8, R24, R11, R8 ;  /* 0x0000000b18087224 */ /* 0x000fc600078e0208 */
[----:B------:R-:W-:Y:S04]  /*0690*/  LDS R27, [R3+0xe00] ;  /* 0x000e0000031b7984 */ /* 0x000fe80000000800 */
[----:B------:R-:W-:Y:S01]  /*06a0*/  LDS R24, [R3+0xe80] ;  /* 0x000e800003187984 */ /* 0x000fe20000000800 */
[----:B0-----:R-:W-:-:S03]  /*06b0*/  IMAD R12, R12, R29, R8 ;  /* 0x0000001d0c0c7224 */ /* 0x001fc600078e0208 */
[----:B------:R-:W0:Y:S01]  /*06c0*/  LDS.128 R8, [R5+0x70] ;  /* 0x0000700005087984 */ /* 0x000e220000000c00 */
[----:B------:R-:W-:-:S03]  /*06d0*/  IMAD R22, R22, R13, R12 ;  /* 0x0000000d16167224 */ /* 0x000fc600078e020c */
[----:B------:R-:W3:Y:S04]  /*06e0*/  LDS R13, [R3+0xf00] ;  /* 0x000f0000030d7984 */ /* 0x000ee80000000800 */
[----:B------:R-:W4:Y:S01]  /*06f0*/  LDS R12, [R3+0xf80] ;  /* 0x000f8000030c7984 */ /* 0x000f220000000800 */
[----:B--2---:R-:W-:Y:S01]  /*0700*/  IMAD R14, R25, R14, R22 ;  /* 0x0000000e190e7224 */ /* 0x004fe200078e0216 */
[----:B------:R-:W-:-:S03]  /*0710*/  IADD3 R16, PT, PT, R16, 0x1, RZ ;  /* 0x0000000110107810 */ /* 0x000fc60007ffe0ff */
[----:B-1----:R-:W-:Y:S01]  /*0720*/  IMAD R14, R20, R15, R14 ;  /* 0x0000000f140e7224 */ /* 0x002fe200078e020e */
[----:B------:R-:W-:Y:S01]  /*0730*/  BAR.SYNC.DEFER_BLOCKING 0x0 ;  /* 0x0000000000007b1d */ /* 0x000fe20000010000 */
[----:B------:R-:W-:Y:S02]  /*0740*/  ISETP.NE.AND P0, PT, R16, RZ, PT ;  /* 0x000000ff1000720c */ /* 0x000fe40003f05270 */
[----:B------:R-:W-:Y:S02]  /*0750*/  IADD3 R21, PT, PT, R21, 0x20, RZ ;  /* 0x0000002015157810 */ /* 0x000fe40007ffe0ff */
[----:B------:R-:W-:Y:S02]  /*0760*/  IADD3 R19, PT, PT, R19, 0x20, RZ ;  /* 0x0000002013137810 */ /* 0x000fe40007ffe0ff */
[----:B------:R-:W-:Y:S02]  /*0770*/  IADD3 R7, PT, PT, R7, 0x20, RZ ;  /* 0x0000002007077810 */ /* 0x000fe40007ffe0ff */
[----:B------:R-:W-:Y:S01]  /*0780*/  LEA R17, R6, R17, 0x5 ;  /* 0x0000001106117211 */ /* 0x000fe200078e28ff */
[----:B0-----:R-:W-:-:S04]  /*0790*/  IMAD R8, R8, R27, R14 ;  /* 0x0000001b08087224 */ /* 0x001fc800078e020e */
[----:B------:R-:W-:-:S04]  /*07a0*/  IMAD R8, R24, R9, R8 ;  /* 0x0000000918087224 */ /* 0x000fc800078e0208 */
[----:B---3--:R-:W-:-:S04]  /*07b0*/  IMAD R8, R13, R10, R8 ;  /* 0x0000000a0d087224 */ /* 0x008fc800078e0208 */
[----:B----4-:R-:W-:Y:S01]  /*07c0*/  IMAD R25, R12, R11, R8 ;  /* 0x0000000b0c197224 */ /* 0x010fe200078e0208 */
[----:B------:R-:W-:Y:S06]  /*07d0*/  @P0 BRA `(.L_x_1) ;  /* 0xfffffff800800947 */ /* 0x000fec000383ffff */
.L_x_0:
[----:B------:R-:W-:-:S04]  /*07e0*/  VIMNMX R3, PT, PT, R18, R23, !PT ;  /* 0x0000001712037248 */ /* 0x000fc80007fe0100 */
[----:B------:R-:W-:-:S13]  /*07f0*/  ISETP.GE.AND P0, PT, R3, R6, PT ;  /* 0x000000060300720c */ /* 0x000fda0003f06270 */
[----:B------:R-:W-:Y:S05]  /*0800*/  @P0 EXIT ;  /* 0x000000000000094d */ /* 0x000fea0003800000 */
[----:B------:R-:W0:Y:S01]  /*0810*/  LDC.64 R2, c[0x0][0x390] ;  /* 0x0000e400ff027b82 */ /* 0x000e220000000a00 */
[----:B------:R-:W-:-:S04]  /*0820*/  IMAD R23, R18, R6, R23 ;  /* 0x0000000612177224 */ /* 0x000fc800078e0217 */
[----:B0-----:R-:W-:-:S05]  /*0830*/  IMAD.WIDE.U32 R2, R23, 0x4, R2 ;  /* 0x0000000417027825 */ /* 0x001fca00078e0002 */
[----:B------:R-:W-:Y:S01]  /*0840*/  STG.E desc[UR8][R2.64], R25 ;  /* 0x0000001902007986 */ /* 0x000fe2000c101908 */
[----:B------:R-:W-:Y:S05]  /*0850*/  EXIT ;  /* 0x000000000000794d */ /* 0x000fea0003800000 */
.L_x_2:
[----:B------:R-:W-:-:S00]  /*0860*/  BRA `(.L_x_2) ;  /* 0xfffffffc00fc7947 */ /* 0x000fc0000383ffff */
[----:B------:R-:W-:-:S00]  /*0870*/  NOP ;  /* 0x0000000000007918 */ /* 0x000fc00000000000 */
        /* <DEDUP_REMOVED lines=8> */
.L_x_13:


//--------------------- .text._Z7d_gemm2PiS_S_i   --------------------------
	.section	.text._Z7d_gemm2PiS_S_i,"ax",@progbits
	.align	128
        .global         _Z7d_gemm2PiS_S_i
        .type           _Z7d_gemm2PiS_S_i,@function
        .size           _Z7d_gemm2PiS_S_i,(.L_x_14 - _Z7d_gemm2PiS_S_i)
        .other          _Z7d_gemm2PiS_S_i,@"STO_CUDA_ENTRY STV_DEFAULT"
_Z7d_gemm2PiS_S_i:
.text._Z7d_gemm2PiS_S_i:
[----:B------:R-:W-:Y:S08]  /*0000*/  LDC R1, c[0x0][0x37c] ;  /* 0x0000df00ff017b82 */ /* 0x000ff00000000800 */
[----:B------:R-:W0:Y:S01]  /*0010*/  LDC R0, c[0x0][0x398] ;  /* 0x0000e600ff007b82 */ /* 0x000e220000000800 */
[----:B------:R-:W1:Y:S01]  /*0020*/  S2R R3, SR_TID.X ;  /* 0x0000000000037919 */ /* 0x000e620000002100 */
[----:B------:R-:W2:Y:S01]  /*0030*/  LDCU.64 UR4, c[0x0][0x358] ;  /* 0x00006b00ff0477ac */ /* 0x000ea20008000a00 */
[----:B------:R-:W-:-:S05]  /*0040*/  HFMA2 R20, -RZ, RZ, 0, 0 ;  /* 0x00000000ff147431 */ /* 0x000fca00000001ff */
[----:B------:R-:W3:Y:S01]  /*0050*/  S2UR UR6, SR_CTAID.X ;  /* 0x00000000000679c3 */ /* 0x000ee20000002500 */
[----:B0-----:R-:W-:-:S13]  /*0060*/  ISETP.GE.AND P0, PT, R0, 0x1, PT ;  /* 0x000000010000780c */ /* 0x001fda0003f06270 */
[----:B-123--:R-:W-:Y:S05]  /*0070*/  @!P0 BRA `(.L_x_3) ;  /* 0x0000000800288947 */ /* 0x00efea0003800000 */
[C---:B------:R-:W-:Y:S01]  /*0080*/  ISETP.GE.U32.AND P1, PT, R0.reuse, 0x8, PT ;  /* 0x000000080000780c */ /* 0x040fe20003f26070 */
[C---:B------:R-:W-:Y:S01]  /*0090*/  IMAD R5, R0.reuse, UR6, RZ ;  /* 0x0000000600057c24 */ /* 0x040fe2000f8e02ff */
[----:B------:R-:W-:Y:S02]  /*00a0*/  LOP3.LUT R4, R0, 0x7, RZ, 0xc0, !PT ;  /* 0x0000000700047812 */ /* 0x000fe400078ec0ff */
[----:B------:R-:W-:Y:S02]  /*00b0*/  MOV R6, RZ ;  /* 0x000000ff00067202 */ /* 0x000fe40000000f00 */
[----:B------:R-:W-:Y:S02]  /*00c0*/  ISETP.NE.AND P0, PT, R4, RZ, PT ;  /* 0x000000ff0400720c */ /* 0x000fe40003f05270 */
[----:B------:R-:W-:-:S05]  /*00d0*/  MOV R20, RZ ;  /* 0x000000ff00147202 */ /* 0x000fca0000000f00 */
[----:B------:R-:W-:Y:S06]  /*00e0*/  @!P1 BRA `(.L_x_4) ;  /* 0x0000000000fc9947 */ /* 0x000fec0003800000 */
[----:B------:R-:W0:Y:S01]  /*00f0*/  LDC.64 R6, c[0x0][0x380] ;  /* 0x0000e000ff067b82 */ /* 0x000e220000000a00 */
[----:B------:R-:W-:Y:S01]  /*0100*/  IADD3 R2, PT, PT, R3, R0, RZ ;  /* 0x0000000003027210 */ /* 0x000fe20007ffe0ff */
[C-C-:B------:R-:W-:Y:S01]  /*0110*/  IMAD R10, R0.reuse, 0x3, R3.reuse ;  /* 0x00000003000a7824 */ /* 0x140fe200078e0203 */
[C---:B------:R-:W-:Y:S01]  /*0120*/  SHF.L.U32 R9, R0.reuse, 0x3, RZ ;  /* 0x0000000300097819 */ /* 0x040fe200000006ff */
[C-C-:B------:R-:W-:Y:S01]  /*0130*/  IMAD R24, R0.reuse, 0x5, R3.reuse ;  /* 0x0000000500187824 */ /* 0x140fe200078e0203 */
[CC--:B------:R-:W-:Y:S01]  /*0140*/  LEA R8, R0.reuse, R3.reuse, 0x1 ;  /* 0x0000000300087211 */ /* 0x0c0fe200078e08ff */
[C-C-:B------:R-:W-:Y:S01]  /*0150*/  IMAD R25, R0.reuse, 0x6, R3.reuse ;  /* 0x0000000600197824 */ /* 0x140fe200078e0203 */
[C---:B------:R-:W-:Y:S01]  /*0160*/  LEA R11, R0.reuse, R3, 0x2 ;  /* 0x00000003000b7211 */ /* 0x040fe200078e10ff */
[----:B------:R-:W1:Y:S01]  /*0170*/  LDC.64 R12, c[0x0][0x388] ;  /* 0x0000e200ff0c7b82 */ /* 0x000e620000000a00 */
[----:B------:R-:W-:Y:S01]  /*0180*/  IMAD R26, R0, 0x7, R3 ;  /* 0x00000007001a7824 */ /* 0x000fe200078e0203 */
[----:B------:R-:W-:Y:S01]  /*0190*/  MOV R20, RZ ;  /* 0x000000ff00147202 */ /* 0x000fe20000000f00 */
[----:B0-----:R-:W-:-:S03]  /*01a0*/  IMAD.WIDE.U32 R6, R5, 0x4, R6 ;  /* 0x0000000405067825 */ /* 0x001fc600078e0006 */
[----:B------:R-:W-:Y:S02]  /*01b0*/  IADD3 R21, P1, PT, R6, 0x10, RZ ;  /* 0x0000001006157810 */ /* 0x000fe40007f3e0ff */
[----:B------:R-:W-:Y:S01]  /*01c0*/  LOP3.LUT R6, R0, 0x7ffffff8, RZ, 0xc0, !PT ;  /* 0x7ffffff800067812 */ /* 0x000fe200078ec0ff */
[----:B-1----:R-:W-:Y:S01]  /*01d0*/  IMAD.WIDE.U32 R16, R3, 0x4, R12 ;  /* 0x0000000403107825 */ /* 0x002fe200078e000c */
[----:B------:R-:W-:-:S03]  /*01e0*/  IADD3.X R28, PT, PT, RZ, R7, RZ, P1, !PT ;  /* 0x00000007ff1c7210 */ /* 0x000fc60000ffe4ff */
[----:B------:R-:W-:-:S07]  /*01f0*/  IMAD.MOV R7, RZ, RZ, -R6 ;  /* 0x000000ffff077224 */ /* 0x000fce00078e0a06 */
.L_x_5:
[----:B------:R-:W-:Y:S01]  /*0200*/  MOV R14, R21 ;  /* 0x00000015000e7202 */ /* 0x000fe20000000f00 */
[----:B------:R-:W2:Y:S01]  /*0210*/  LDG.E R22, desc[UR4][R16.64] ;  /* 0x0000000410167981 */ /* 0x000ea2000c1e1900 */
[----:B------:R-:W-:-:S05]  /*0220*/  MOV R15, R28 ;  /* 0x0000001c000f7202 */ /* 0x000fca0000000f00 */
[----:B------:R-:W2:Y:S01]  /*0230*/  LDG.E R21, desc[UR4][R14.64+-0x10] ;  /* 0xfffff0040e157981 */ /* 0x000ea2000c1e1900 */
[----:B------:R-:W-:-:S03]  /*0240*/  IMAD.WIDE.U32 R18, R2, 0x4, R12 ;  /* 0x0000000402127825 */ /* 0x000fc600078e000c */
[----:B------:R-:W3:Y:S04]  /*0250*/  LDG.E R23, desc[UR4][R14.64+-0xc] ;  /* 0xfffff4040e177981 */ /* 0x000ee8000c1e1900 */
[----:B------:R-:W3:Y:S04]  /*0260*/  LDG.E R18, desc[UR4][R18.64] ;  /* 0x0000000412127981 */ /* 0x000ee8000c1e1900 */
[----:B------:R-:W4:Y:S04]  /*0270*/  LDG.E R28, desc[UR4][R14.64+-0x8] ;  /* 0xfffff8040e1c7981 */ /* 0x000f28000c1e1900 */
[----:B------:R-:W5:Y:S01]  /*0280*/  LDG.E R29, desc[UR4][R14.64+-0x4] ;  /* 0xfffffc040e1d7981 */ /* 0x000f62000c1e1900 */
[----:B--2---:R-:W-:-:S02]  /*0290*/  IMAD R22, R21, R22, R20 ;  /* 0x0000001615167224 */ /* 0x004fc400078e0214 */
[----:B------:R-:W-:-:S06]  /*02a0*/  IMAD.WIDE.U32 R20, R8, 0x4, R12 ;  /* 0x0000000408147825 */ /* 0x000fcc00078e000c */
[----:B------:R-:W4:Y:S01]  /*02b0*/  LDG.E R20, desc[UR4][R20.64] ;  /* 0x0000000414147981 */ /* 0x000f22000c1e1900 */
[----:B---3--:R-:W-:Y:S02]  /*02c0*/  IMAD R27, R23, R18, R22 ;  /* 0x00000012171b7224 */ /* 0x008fe400078e0216 */
[----:B------:R-:W-:-:S06]  /*02d0*/  IMAD.WIDE.U32 R22, R10, 0x4, R12 ;  /* 0x000000040a167825 */ /* 0x000fcc00078e000c */
[----:B------:R-:W5:Y:S01]  /*02e0*/  LDG.E R22, desc[UR4][R22.64] ;  /* 0x0000000416167981 */ /* 0x000f62000c1e1900 */
[----:B------:R-:W-:-:S06]  /*02f0*/  IMAD.WIDE.U32 R18, R11, 0x4, R12 ;  /* 0x000000040b127825 */ /* 0x000fcc00078e000c */
[----:B------:R-:W2:Y:S01]  /*0300*/  LDG.E R18, desc[UR4][R18.64] ;  /* 0x0000000412127981 */ /* 0x000ea2000c1e1900 */
[----:B----4-:R-:W-:-:S03]  /*0310*/  IMAD R27, R28, R20, R27 ;  /* 0x000000141c1b7224 */ /* 0x010fc600078e021b */
[----:B------:R-:W2:Y:S01]  /*0320*/  LDG.E R28, desc[UR4][R14.64] ;  /* 0x000000040e1c7981 */ /* 0x000ea2000c1e1900 */
[----:B------:R-:W-:-:S04]  /*0330*/  IMAD.WIDE.U32 R20, R24, 0x4, R12 ;  /* 0x0000000418147825 */ /* 0x000fc800078e000c */
[----:B-----5:R-:W-:Y:S02]  /*0340*/  IMAD R27, R29, R22, R27 ;  /* 0x000000161d1b7224 */ /* 0x020fe400078e021b */
[----:B------:R-:W3:Y:S04]  /*0350*/  LDG.E R20, desc[UR4][R20.64] ;  /* 0x0000000414147981 */ /* 0x000ee8000c1e1900 */
[----:B------:R-:W3:Y:S01]  /*0360*/  LDG.E R29, desc[UR4][R14.64+0x4] ;  /* 0x000004040e1d7981 */ /* 0x000ee2000c1e1900 */
[----:B------:R-:W-:-:S06]  /*0370*/  IMAD.WIDE.U32 R22, R25, 0x4, R12 ;  /* 0x0000000419167825 */ /* 0x000fcc00078e000c */
[----:B------:R-:W4:Y:S01]  /*0380*/  LDG.E R22, desc[UR4][R22.64] ;  /* 0x0000000416167981 */ /* 0x000f22000c1e1900 */
[----:B--2---:R-:W-:-:S03]  /*0390*/  IMAD R27, R28, R18, R27 ;  /* 0x000000121c1b7224 */ /* 0x004fc600078e021b */
[----:B------:R-:W4:Y:S01]  /*03a0*/  LDG.E R28, desc[UR4][R14.64+0x8] ;  /* 0x000008040e1c7981 */ /* 0x000f22000c1e1900 */
[----:B------:R-:W-:-:S06]  /*03b0*/  IMAD.WIDE.U32 R18, R26, 0x4, R12 ;  /* 0x000000041a127825 */ /* 0x000fcc00078e000c */
[----:B------:R-:W2:Y:S01]  /*03c0*/  LDG.E R18, desc[UR4][R18.64] ;  /* 0x0000000412127981 */ /* 0x000ea2000c1e1900 */
[----:B---3--:R-:W-:-:S03]  /*03d0*/  IMAD R27, R29, R20, R27 ;  /* 0x000000141d1b7224 */ /* 0x008fc600078e021b */
[----:B------:R-:W2:Y:S01]  /*03e0*/  LDG.E R29, desc[UR4][R14.64+0xc] ;  /* 0x00000c040e1d7981 */ /* 0x000ea2000c1e1900 */
[----:B------:R-:W-:Y:S02]  /*03f0*/  IADD3 R21, P1, PT, R14, 0x20, RZ ;  /* 0x000000200e157810 */ /* 0x000fe40007f3e0ff */
[----:B------:R-:W-:Y:S01]  /*0400*/  IADD3 R7, PT, PT, R7, 0x8, RZ ;  /* 0x0000000807077810 */ /* 0x000fe20007ffe0ff */
[C---:B------:R-:W-:Y:S01]  /*0410*/  IMAD.IADD R10, R9.reuse, 0x1, R10 ;  /* 0x00000001090a7824 */ /* 0x040fe200078e020a */
[C---:B------:R-:W-:Y:S01]  /*0420*/  IADD3 R2, PT, PT, R9.reuse, R2, RZ ;  /* 0x0000000209027210 */ /* 0x040fe20007ffe0ff */
[C---:B------:R-:W-:Y:S01]  /*0430*/  IMAD.WIDE.U32 R16, R9.reuse, 0x4, R16 ;  /* 0x0000000409107825 */ /* 0x040fe200078e0010 */
[C---:B------:R-:W-:Y:S02]  /*0440*/  IADD3 R8, PT, PT, R9.reuse, R8, RZ ;  /* 0x0000000809087210 */ /* 0x040fe40007ffe0ff */
[C---:B------:R-:W-:Y:S02]  /*0450*/  IADD3 R11, PT, PT, R9.reuse, R11, RZ ;  /* 0x0000000b090b7210 */ /* 0x040fe40007ffe0ff */
[----:B------:R-:W-:-:S02]  /*0460*/  IADD3 R24, PT, PT, R9, R24, RZ ;  /* 0x0000001809187210 */ /* 0x000fc40007ffe0ff */
[C---:B------:R-:W-:Y:S02]  /*0470*/  IADD3 R25, PT, PT, R9.reuse, R25, RZ ;  /* 0x0000001909197210 */ /* 0x040fe40007ffe0ff */
[----:B------:R-:W-:Y:S01]  /*0480*/  IADD3 R26, PT, PT, R9, R26, RZ ;  /* 0x0000001a091a7210 */ /* 0x000fe20007ffe0ff */
[----:B----4-:R-:W-:Y:S01]  /*0490*/  IMAD R27, R28, R22, R27 ;  /* 0x000000161c1b7224 */ /* 0x010fe200078e021b */
[----:B------:R-:W-:Y:S02]  /*04a0*/  IADD3.X R28, PT, PT, RZ, R15, RZ, P1, !PT ;  /* 0x0000000fff1c7210 */ /* 0x000fe40000ffe4ff */
[----:B------:R-:W-:Y:S01]  /*04b0*/  ISETP.NE.AND P1, PT, R7, RZ, PT ;  /* 0x000000ff0700720c */ /* 0x000fe20003f25270 */
[----:B--2---:R-:W-:-:S12]  /*04c0*/  IMAD R20, R29, R18, R27 ;  /* 0x000000121d147224 */ /* 0x004fd800078e021b */
[----:B------:R-:W-:Y:S05]  /*04d0*/  @P1 BRA `(.L_x_5) ;  /* 0xfffffffc00481947 */ /* 0x000fea000383ffff */
.L_x_4:
[----:B------:R-:W-:Y:S05]  /*04e0*/  @!P0 BRA `(.L_x_3) ;  /* 0x00000004000c8947 */ /* 0x000fea0003800000 */
[----:B------:R-:W-:Y:S02]  /*04f0*/  ISETP.GE.U32.AND P1, PT, R4, 0x4, PT ;  /* 0x000000040400780c */ /* 0x000fe40003f26070 */
[----:B------:R-:W-:-:S04]  /*0500*/  LOP3.LUT R2, R0, 0x3, RZ, 0xc0, !PT ;  /* 0x0000000300027812 */ /* 0x000fc800078ec0ff */
[----:B------:R-:W-:-:S07]  /*0510*/  ISETP.NE.AND P0, PT, R2, RZ, PT ;  /* 0x000000ff0200720c */ /* 0x000fce0003f05270 */
[----:B------:R-:W-:Y:S06]  /*0520*/  @!P1 BRA `(.L_x_6) ;  /* 0x0000000000789947 */ /* 0x000fec0003800000 */
[----:B------:R-:W0:Y:S01]  /*0530*/  LDC.64 R8, c[0x0][0x388] ;  /* 0x0000e200ff087b82 */ /* 0x000e220000000a00 */
[----:B------:R-:W-:Y:S01]  /*0540*/  IMAD R15, R6, R0, R3 ;  /* 0x00000000060f7224 */ /* 0x000fe200078e0203 */
[CC--:B------:R-:W-:Y:S02]  /*0550*/  IADD3 R7, PT, PT, R5.reuse, R6.reuse, RZ ;  /* 0x0000000605077210 */ /* 0x0c0fe40007ffe0ff */
[----:B------:R-:W-:Y:S02]  /*0560*/  IADD3 R4, P1, PT, R5, R6, RZ ;  /* 0x0000000605047210 */ /* 0x000fe40007f3e0ff */
[----:B------:R-:W-:Y:S02]  /*0570*/  IADD3 R17, PT, PT, R15, R0, RZ ;  /* 0x000000000f117210 */ /* 0x000fe40007ffe0ff */
[----:B------:R-:W1:Y:S01]  /*0580*/  LDC.64 R18, c[0x0][0x380] ;  /* 0x0000e000ff127b82 */ /* 0x000e620000000a00 */
[----:B------:R-:W-:-:S07]  /*0590*/  IADD3.X R16, PT, PT, RZ, RZ, RZ, P1, !PT ;  /* 0x000000ffff107210 */ /* 0x000fce0000ffe4ff */
[----:B------:R-:W2:Y:S01]  /*05a0*/  LDC.64 R10, c[0x0][0x380] ;  /* 0x0000e000ff0a7b82 */ /* 0x000ea20000000a00 */
[----:B0-----:R-:W-:-:S04]  /*05b0*/  IMAD.WIDE.U32 R14, R15, 0x4, R8 ;  /* 0x000000040f0e7825 */ /* 0x001fc800078e0008 */
[----:B------:R-:W-:Y:S02]  /*05c0*/  IMAD.WIDE.U32 R12, R17, 0x4, R8 ;  /* 0x00000004110c7825 */ /* 0x000fe400078e0008 */
[----:B------:R-:W3:Y:S02]  /*05d0*/  LDG.E R14, desc[UR4][R14.64] ;  /* 0x000000040e0e7981 */ /* 0x000ee4000c1e1900 */
[----:B-1----:R-:W-:Y:S02]  /*05e0*/  IMAD.WIDE.U32 R18, R7, 0x4, R18 ;  /* 0x0000000407127825 */ /* 0x002fe400078e0012 */
[----:B------:R-:W4:Y:S02]  /*05f0*/  LDG.E R12, desc[UR4][R12.64] ;  /* 0x000000040c0c7981 */ /* 0x000f24000c1e1900 */
[----:B------:R-:W-:Y:S02]  /*0600*/  IMAD.IADD R17, R17, 0x1, R0 ;  /* 0x0000000111117824 */ /* 0x000fe400078e0200 */
[----:B------:R-:W3:Y:S01]  /*0610*/  LDG.E R7, desc[UR4][R18.64] ;  /* 0x0000000412077981 */ /* 0x000ee2000c1e1900 */
[----:B--2---:R-:W-:-:S02]  /*0620*/  LEA R10, P1, R4, R10, 0x2 ;  /* 0x0000000a040a7211 */ /* 0x004fc400078210ff */
[C---:B------:R-:W-:Y:S02]  /*0630*/  IADD3 R21, PT, PT, R17.reuse, R0, RZ ;  /* 0x0000000011157210 */ /* 0x040fe40007ffe0ff */
[----:B------:R-:W-:Y:S01]  /*0640*/  LEA.HI.X R11, R4, R11, R16, 0x2, P1 ;  /* 0x0000000b040b7211 */ /* 0x000fe200008f1410 */
[----:B------:R-:W-:-:S04]  /*0650*/  IMAD.WIDE.U32 R16, R17, 0x4, R8 ;  /* 0x0000000411107825 */ /* 0x000fc800078e0008 */
[----:B------:R-:W4:Y:S01]  /*0660*/  LDG.E R4, desc[UR4][R10.64+0x4] ;  /* 0x000004040a047981 */ /* 0x000f22000c1e1900 */
[----:B------:R-:W-:-:S03]  /*0670*/  IMAD.WIDE.U32 R8, R21, 0x4, R8 ;  /* 0x0000000415087825 */ /* 0x000fc600078e0008 */
[----:B------:R-:W2:Y:S04]  /*0680*/  LDG.E R16, desc[UR4][R16.64] ;  /* 0x0000000410107981 */ /* 0x000ea8000c1e1900 */
[----:B------:R-:W2:Y:S04]  /*0690*/  LDG.E R21, desc[UR4][R10.64+0x8] ;  /* 0x000008040a157981 */ /* 0x000ea8000c1e1900 */
[----:B------:R-:W5:Y:S04]  /*06a0*/  LDG.E R8, desc[UR4][R8.64] ;  /* 0x0000000408087981 */ /* 0x000f68000c1e1900 */
[----:B------:R-:W5:Y:S01]  /*06b0*/  LDG.E R19, desc[UR4][R10.64+0xc] ;  /* 0x00000c040a137981 */ /* 0x000f62000c1e1900 */
[----:B------:R-:W-:Y:S01]  /*06c0*/  IADD3 R6, PT, PT, R6, 0x4, RZ ;  /* 0x0000000406067810 */ /* 0x000fe20007ffe0ff */
[----:B---3--:R-:W-:-:S04]  /*06d0*/  IMAD R7, R7, R14, R20 ;  /* 0x0000000e07077224 */ /* 0x008fc800078e0214 */
[----:B----4-:R-:W-:-:S04]  /*06e0*/  IMAD R4, R4, R12, R7 ;  /* 0x0000000c04047224 */ /* 0x010fc800078e0207 */
[----:B--2---:R-:W-:-:S04]  /*06f0*/  IMAD R4, R21, R16, R4 ;  /* 0x0000001015047224 */ /* 0x004fc800078e0204 */
[----:B-----5:R-:W-:-:S07]  /*0700*/  IMAD R20, R19, R8, R4 ;  /* 0x0000000813147224 */ /* 0x020fce00078e0204 */
.L_x_6:
[----:B------:R-:W-:Y:S05]  /*0710*/  @!P0 BRA `(.L_x_3) ;  /* 0x0000000000808947 */ /* 0x000fea0003800000 */
[----:B------:R-:W-:Y:S01]  /*0720*/  ISETP.NE.AND P1, PT, R2, 0x1, PT ;  /* 0x000000010200780c */ /* 0x000fe20003f25270 */
[----:B------:R-:W0:Y:S01]  /*0730*/  LDC.64 R14, c[0x0][0x388] ;  /* 0x0000e200ff0e7b82 */ /* 0x000e220000000a00 */
[----:B------:R-:W-:-:S04]  /*0740*/  LOP3.LUT R2, R0, 0x1, RZ, 0xc0, !PT ;  /* 0x0000000100027812 */ /* 0x000fc800078ec0ff */
[----:B------:R-:W-:-:S03]  /*0750*/  ISETP.NE.U32.AND P0, PT, R2, 0x1, PT ;  /* 0x000000010200780c */ /* 0x000fc60003f05070 */
[----:B------:R-:W1:Y:S04]  /*0760*/  LDC.64 R18, c[0x0][0x380] ;  /* 0x0000e000ff127b82 */ /* 0x000e680000000a00 */
[C---:B------:R-:W-:Y:S01]  /*0770*/  @P1 IMAD R21, R6.reuse, R0, R3 ;  /* 0x0000000006151224 */ /* 0x040fe200078e0203 */
[CC--:B------:R-:W-:Y:S02]  /*0780*/  @P1 IADD3 R7, PT, PT, R5.reuse, R6.reuse, RZ ;  /* 0x0000000605071210 */ /* 0x0c0fe40007ffe0ff */
[----:B------:R-:W-:Y:S01]  /*0790*/  @P1 IADD3 R2, P2, PT, R5, R6, RZ ;  /* 0x0000000605021210 */ /* 0x000fe20007f5e0ff */
[----:B------:R-:W2:Y:S01]  /*07a0*/  @P1 LDC.64 R12, c[0x0][0x380] ;  /* 0x0000e000ff0c1b82 */ /* 0x000ea20000000a00 */
[----:B------:R-:W-:Y:S02]  /*07b0*/  @P1 IADD3 R6, PT, PT, R6, 0x2, RZ ;  /* 0x0000000206061810 */ /* 0x000fe40007ffe0ff */
[----:B------:R-:W-:-:S05]  /*07c0*/  @P1 IADD3.X R4, PT, PT, RZ, RZ, RZ, P2, !PT ;  /* 0x000000ffff041210 */ /* 0x000fca00017fe4ff */
[----:B------:R-:W3:Y:S01]  /*07d0*/  LDC.64 R10, c[0x0][0x380] ;  /* 0x0000e000ff0a7b82 */ /* 0x000ee20000000a00 */
[C---:B0-----:R-:W-:Y:S01]  /*07e0*/  @P1 IMAD.WIDE.U32 R16, R21.reuse, 0x4, R14 ;  /* 0x0000000415101825 */ /* 0x041fe200078e000e */
[----:B------:R-:W-:-:S06]  /*07f0*/  @P1 IADD3 R21, PT, PT, R21, R0, RZ ;  /* 0x0000000015151210 */ /* 0x000fcc0007ffe0ff */
[----:B------:R-:W0:Y:S01]  /*0800*/  LDC.64 R8, c[0x0][0x388] ;  /* 0x0000e200ff087b82 */ /* 0x000e220000000a00 */
[----:B-1----:R-:W-:Y:S01]  /*0810*/  @P1 IMAD.WIDE.U32 R18, R7, 0x4, R18 ;  /* 0x0000000407121825 */ /* 0x002fe200078e0012 */
[----:B------:R-:W-:Y:S01]  /*0820*/  @!P0 IADD3 R5, PT, PT, R5, R6, RZ ;  /* 0x0000000605058210 */ /* 0x000fe20007ffe0ff */
[----:B------:R-:W4:Y:S02]  /*0830*/  @P1 LDG.E R16, desc[UR4][R16.64] ;  /* 0x0000000410101981 */ /* 0x000f24000c1e1900 */
[----:B------:R-:W-:Y:S02]  /*0840*/  @P1 IMAD.WIDE.U32 R14, R21, 0x4, R14 ;  /* 0x00000004150e1825 */ /* 0x000fe400078e000e */
[----:B------:R-:W4:Y:S01]  /*0850*/  @P1 LDG.E R19, desc[UR4][R18.64] ;  /* 0x0000000412131981 */ /* 0x000f22000c1e1900 */
[----:B--2---:R-:W-:Y:S01]  /*0860*/  @P1 LEA R12, P2, R2, R12, 0x2 ;  /* 0x0000000c020c1211 */ /* 0x004fe200078410ff */
[----:B------:R-:W-:Y:S02]  /*0870*/  @!P0 IMAD R7, R6, R0, R3 ;  /* 0x0000000006078224 */ /* 0x000fe400078e0203 */
[----:B------:R-:W2:Y:S01]  /*0880*/  @P1 LDG.E R14, desc[UR4][R14.64] ;  /* 0x000000040e0e1981 */ /* 0x000ea2000c1e1900 */
[----:B------:R-:W-:Y:S01]  /*0890*/  @P1 LEA.HI.X R13, R2, R13, R4, 0x2, P2 ;  /* 0x0000000d020d1211 */ /* 0x000fe200010f1404 */
[----:B---3--:R-:W-:-:S04]  /*08a0*/  @!P0 IMAD.WIDE.U32 R10, R5, 0x4, R10 ;  /* 0x00000004050a8825 */ /* 0x008fc800078e000a */
[----:B------:R-:W2:Y:S04]  /*08b0*/  @P1 LDG.E R12, desc[UR4][R12.64+0x4] ;  /* 0x000004040c0c1981 */ /* 0x000ea8000c1e1900 */
[----:B------:R-:W3:Y:S01]  /*08c0*/  @!P0 LDG.E R11, desc[UR4][R10.64] ;  /* 0x000000040a0b8981 */ /* 0x000ee2000c1e1900 */
[----:B0-----:R-:W-:-:S06]  /*08d0*/  @!P0 IMAD.WIDE.U32 R8, R7, 0x4, R8 ;  /* 0x0000000407088825 */ /* 0x001fcc00078e0008 */
[----:B------:R-:W3:Y:S01]  /*08e0*/  @!P0 LDG.E R8, desc[UR4][R8.64] ;  /* 0x0000000408088981 */ /* 0x000ee2000c1e1900 */
[----:B----4-:R-:W-:-:S04]  /*08f0*/  @P1 IMAD R19, R19, R16, R20 ;  /* 0x0000001013131224 */ /* 0x010fc800078e0214 */
[----:B--2---:R-:W-:-:S04]  /*0900*/  @P1 IMAD R20, R12, R14, R19 ;  /* 0x0000000e0c141224 */ /* 0x004fc800078e0213 */
[----:B---3--:R-:W-:-:S07]  /*0910*/  @!P0 IMAD R20, R11, R8, R20 ;  /* 0x000000080b148224 */ /* 0x008fce00078e0214 */
.L_x_3:
[----:B------:R-:W0:Y:S01]  /*0920*/  LDC.64 R4, c[0x0][0x390] ;  /* 0x0000e400ff047b82 */ /* 0x000e220000000a00 */
[----:B------:R-:W-:-:S04]  /*0930*/  IMAD R3, R0, UR6, R3 ;  /* 0x0000000600037c24 */ /* 0x000fc8000f8e0203 */
[----:B0-----:R-:W-:-:S05]  /*0940*/  IMAD.WIDE R2, R3, 0x4, R4 ;  /* 0x0000000403027825 */ /* 0x001fca00078e0204 */
[----:B------:R-:W-:Y:S01]  /*0950*/  STG.E desc[UR4][R2.64], R20 ;  /* 0x0000001402007986 */ /* 0x000fe2000c101904 */
[----:B------:R-:W-:Y:S05]  /*0960*/  EXIT ;  /* 0x000000000000794d */ /* 0x000fea0003800000 */
.L_x_7:
        /* <DEDUP_REMOVED lines=9> */
.L_x_14:


//--------------------- .text._Z6d_gemmPiS_S_i    --------------------------
	.section	.text._Z6d_gemmPiS_S_i,"ax",@progbits
	.align	128
        .global         _Z6d_gemmPiS_S_i
        .type           _Z6d_gemmPiS_S_i,@function
        .size           _Z6d_gemmPiS_S_i,(.L_x_15 - _Z6d_gemmPiS_S_i)
        .other          _Z6d_gemmPiS_S_i,@"STO_CUDA_ENTRY STV_DEFAULT"
_Z6d_gemmPiS_S_i:
.text._Z6d_gemmPiS_S_i:
[----:B------:R-:W-:Y:S01]  /*0000*/  LDC R1, c[0x0][0x37c] ;  /* 0x0000df00ff017b82 */ /* 0x000fe20000000800 */
[----:B------:R-:W0:Y:S07]  /*0010*/  S2R R0, SR_TID.X ;  /* 0x0000000000007919 */ /* 0x000e2e0000002100 */
[----:B------:R-:W1:Y:S01]  /*0020*/  S2UR UR6, SR_CTAID.X ;  /* 0x00000000000679c3 */ /* 0x000e620000002500 */
[----:B------:R-:W2:Y:S07]  /*0030*/  LDCU.64 UR4, c[0x0][0x358] ;  /* 0x00006b00ff0477ac */ /* 0x000eae0008000a00 */
[----:B------:R-:W1:Y:S08]  /*0040*/  LDC R3, c[0x0][0x398] ;  /* 0x0000e600ff037b82 */ /* 0x000e700000000800 */
[----:B------:R-:W3:Y:S01]  /*0050*/  LDC.64 R10, c[0x0][0x390] ;  /* 0x0000e400ff0a7b82 */ /* 0x000ee20000000a00 */
[C---:B-1----:R-:W-:Y:S01]  /*0060*/  IMAD R5, R3.reuse, UR6, RZ ;  /* 0x0000000603057c24 */ /* 0x042fe2000f8e02ff */
[----:B------:R-:W-:-:S04]  /*0070*/  ISETP.GE.AND P0, PT, R3, 0x1, PT ;  /* 0x000000010300780c */ /* 0x000fc80003f06270 */
[----:B0-----:R-:W-:-:S05]  /*0080*/  IADD3 R7, PT, PT, R5, R0, RZ ;  /* 0x0000000005077210 */ /* 0x001fca0007ffe0ff */
[----:B---3--:R-:W-:-:S05]  /*0090*/  IMAD.WIDE R10, R7, 0x4, R10 ;  /* 0x00000004070a7825 */ /* 0x008fca00078e020a */
[----:B--2---:R0:W-:Y:S01]  /*00a0*/  STG.E desc[UR4][R10.64], RZ ;  /* 0x000000ff0a007986 */ /* 0x0041e2000c101904 */
[----:B------:R-:W-:Y:S05]  /*00b0*/  @!P0 EXIT ;  /* 0x000000000000894d */ /* 0x000fea0003800000 */
[C---:B------:R-:W-:Y:S01]  /*00c0*/  ISETP.GE.U32.AND P1, PT, R3.reuse, 0x8, PT ;  /* 0x000000080300780c */ /* 0x040fe20003f26070 */
[----:B------:R-:W-:Y:S01]  /*00d0*/  HFMA2 R19, -RZ, RZ, 0, 0 ;  /* 0x00000000ff137431 */ /* 0x000fe200000001ff */
[----:B------:R-:W-:Y:S02]  /*00e0*/  LOP3.LUT R2, R3, 0x7, RZ, 0xc0, !PT ;  /* 0x0000000703027812 */ /* 0x000fe400078ec0ff */
[----:B------:R-:W-:Y:S02]  /*00f0*/  MOV R4, RZ ;  /* 0x000000ff00047202 */ /* 0x000fe40000000f00 */
[----:B------:R-:W-:-:S07]  /*0100*/  ISETP.NE.AND P0, PT, R2, RZ, PT ;  /* 0x000000ff0200720c */ /* 0x000fce0003f05270 */
[----:B------:R-:W-:Y:S06]  /*0110*/  @!P1 BRA `(.L_x_8) ;  /* 0x00000004001c9947 */ /* 0x000fec0003800000 */
[----:B------:R-:W1:Y:S01]  /*0120*/  LDC.64 R6, c[0x0][0x380] ;  /* 0x0000e000ff067b82 */ /* 0x000e620000000a00 */
[C---:B------:R-:W-:Y:S01]  /*0130*/  LOP3.LUT R4, R3.reuse, 0x7ffffff8, RZ, 0xc0, !PT ;  /* 0x7ffffff803047812 */ /* 0x040fe200078ec0ff */
[C-C-:B------:R-:W-:Y:S01]  /*0140*/  IMAD R24, R3.reuse, 0x3, R0.reuse ;  /* 0x0000000303187824 */ /* 0x140fe200078e0200 */
[C---:B------:R-:W-:Y:S01]  /*0150*/  SHF.L.U32 R9, R3.reuse, 0x3, RZ ;  /* 0x0000000303097819 */ /* 0x040fe200000006ff */
[C-C-:B------:R-:W-:Y:S01]  /*0160*/  IMAD R25, R3.reuse, 0x4, R0.reuse ;  /* 0x0000000403197824 */ /* 0x140fe200078e0200 */
[C---:B------:R-:W-:Y:S01]  /*0170*/  LEA R8, R3.reuse, R0, 0x1 ;  /* 0x0000000003087211 */ /* 0x040fe200078e08ff */
[C-C-:B------:R-:W-:Y:S01]  /*0180*/  IMAD R26, R3.reuse, 0x5, R0.reuse ;  /* 0x00000005031a7824 */ /* 0x140fe200078e0200 */
[----:B------:R-:W-:Y:S01]  /*0190*/  MOV R19, RZ ;  /* 0x000000ff00137202 */ /* 0x000fe20000000f00 */
[----:B------:R-:W2:Y:S01]  /*01a0*/  LDC.64 R14, c[0x0][0x388] ;  /* 0x0000e200ff0e7b82 */ /* 0x000ea20000000a00 */
[C-C-:B------:R-:W-:Y:S02]  /*01b0*/  IMAD R27, R3.reuse, 0x6, R0.reuse ;  /* 0x00000006031b7824 */ /* 0x140fe400078e0200 */
[----:B------:R-:W-:-:S02]  /*01c0*/  IMAD R28, R3, 0x7, R0 ;  /* 0x00000007031c7824 */ /* 0x000fc400078e0200 */
[----:B-1----:R-:W-:-:S03]  /*01d0*/  IMAD.WIDE.U32 R6, R5, 0x4, R6 ;  /* 0x0000000405067825 */ /* 0x002fc600078e0006 */
[----:B------:R-:W-:Y:S02]  /*01e0*/  IADD3 R29, P1, PT, R6, 0x10, RZ ;  /* 0x00000010061d7810 */ /* 0x000fe40007f3e0ff */
[----:B------:R-:W-:Y:S01]  /*01f0*/  IADD3 R6, PT, PT, -R4, RZ, RZ ;  /* 0x000000ff04067210 */ /* 0x000fe20007ffe1ff */
[C---:B--2---:R-:W-:Y:S01]  /*0200*/  IMAD.WIDE.U32 R16, R0.reuse, 0x4, R14 ;  /* 0x0000000400107825 */ /* 0x044fe200078e000e */
[----:B------:R-:W-:Y:S02]  /*0210*/  IADD3.X R18, PT, PT, RZ, R7, RZ, P1, !PT ;  /* 0x00000007ff127210 */ /* 0x000fe40000ffe4ff */
[----:B------:R-:W-:-:S07]  /*0220*/  IADD3 R7, PT, PT, R0, R3, RZ ;  /* 0x0000000300077210 */ /* 0x000fce0007ffe0ff */
.L_x_9:
[----:B------:R-:W-:Y:S01]  /*0230*/  MOV R12, R29 ;  /* 0x0000001d000c7202 */ /* 0x000fe20000000f00 */
[----:B------:R-:W2:Y:S01]  /*0240*/  LDG.E R20, desc[UR4][R16.64] ;  /* 0x0000000410147981 */ /* 0x000ea2000c1e1900 */
[----:B------:R-:W-:-:S05]  /*0250*/  MOV R13, R18 ;  /* 0x00000012000d7202 */ /* 0x000fca0000000f00 */
[----:B------:R-:W2:Y:S01]  /*0260*/  LDG.E R18, desc[UR4][R12.64+-0x10] ;  /* 0xfffff0040c127981 */ /* 0x000ea2000c1e1900 */
[----:B------:R-:W-:-:S04]  /*0270*/  IMAD.WIDE.U32 R22, R7, 0x4, R14 ;  /* 0x0000000407167825 */ /* 0x000fc800078e000e */
[----:B--2---:R-:W-:-:S05]  /*0280*/  IMAD R29, R18, R20, R19 ;  /* 0x00000014121d7224 */ /* 0x004fca00078e0213 */
[----:B-1----:R1:W-:Y:S04]  /*0290*/  STG.E desc[UR4][R10.64], R29 ;  /* 0x0000001d0a007986 */ /* 0x0023e8000c101904 */
[----:B------:R-:W1:Y:S04]  /*02a0*/  LDG.E R22, desc[UR4][R22.64] ;  /* 0x0000000416167981 */ /* 0x000e68000c1e1900 */
[----:B------:R-:W1:Y:S02]  /*02b0*/  LDG.E R18, desc[UR4][R12.64+-0xc] ;  /* 0xfffff4040c127981 */ /* 0x000e64000c1e1900 */
[----:B-1----:R-:W-:-:S02]  /*02c0*/  IMAD R29, R18, R22, R29 ;  /* 0x00000016121d7224 */ /* 0x002fc400078e021d */
[----:B------:R-:W-:-:S03]  /*02d0*/  IMAD.WIDE.U32 R18, R8, 0x4, R14 ;  /* 0x0000000408127825 */ /* 0x000fc600078e000e */
[----:B------:R1:W-:Y:S04]  /*02e0*/  STG.E desc[UR4][R10.64], R29 ;  /* 0x0000001d0a007986 */ /* 0x0003e8000c101904 */
[----:B------:R-:W2:Y:S04]  /*02f0*/  LDG.E R18, desc[UR4][R18.64] ;  /* 0x0000000412127981 */ /* 0x000ea8000c1e1900 */
[----:B------:R-:W2:Y:S02]  /*0300*/  LDG.E R20, desc[UR4][R12.64+-0x8] ;  /* 0xfffff8040c147981 */ /* 0x000ea4000c1e1900 */
[----:B--2---:R-:W-:-:S02]  /*0310*/  IMAD R19, R20, R18, R29 ;  /* 0x0000001214137224 */ /* 0x004fc400078e021d */
[----:B------:R-:W-:-:S03]  /*0320*/  IMAD.WIDE.U32 R20, R24, 0x4, R14 ;  /* 0x0000000418147825 */ /* 0x000fc600078e000e */
[----:B------:R-:W-:Y:S04]  /*0330*/  STG.E desc[UR4][R10.64], R19 ;  /* 0x000000130a007986 */ /* 0x000fe8000c101904 */
[----:B------:R-:W1:Y:S04]  /*0340*/  LDG.E R20, desc[UR4][R20.64] ;  /* 0x0000000414147981 */ /* 0x000e68000c1e1900 */
[----:B------:R-:W1:Y:S02]  /*0350*/  LDG.E R22, desc[UR4][R12.64+-0x4] ;  /* 0xfffffc040c167981 */ /* 0x000e64000c1e1900 */
[----:B-1----:R-:W-:-:S02]  /*0360*/  IMAD R29, R22, R20, R19 ;  /* 0x00000014161d7224 */ /* 0x002fc400078e0213 */
[----:B------:R-:W-:-:S03]  /*0370*/  IMAD.WIDE.U32 R22, R25, 0x4, R14 ;  /* 0x0000000419167825 */ /* 0x000fc600078e000e */
[----:B------:R1:W-:Y:S04]  /*0380*/  STG.E desc[UR4][R10.64], R29 ;  /* 0x0000001d0a007986 */ /* 0x0003e8000c101904 */
        /* <DEDUP_REMOVED lines=9> */
[----:B------:R2:W-:Y:S04]  /*0420*/  STG.E desc[UR4][R10.64], R18 ;  /* 0x000000120a007986 */ /* 0x0005e8000c101904 */
[----:B------:R-:W3:Y:S04]  /*0430*/  LDG.E R20, desc[UR4][R20.64] ;  /* 0x0000000414147981 */ /* 0x000ee8000c1e1900 */
[----:B------:R-:W3:Y:S01]  /*0440*/  LDG.E R23, desc[UR4][R12.64+0x8] ;  /* 0x000008040c177981 */ /* 0x000ee2000c1e1900 */
[----:B-1----:R-:W-:Y:S02]  /*0450*/  IADD3 R29, P1, PT, R12, 0x20, RZ ;  /* 0x000000200c1d7810 */ /* 0x002fe40007f3e0ff */
[----:B------:R-:W-:Y:S01]  /*0460*/  IADD3 R6, PT, PT, R6, 0x8, RZ ;  /* 0x0000000806067810 */ /* 0x000fe20007ffe0ff */
[----:B---3--:R-:W-:-:S02]  /*0470*/  IMAD R21, R23, R20, R18 ;  /* 0x0000001417157224 */ /* 0x008fc400078e0212 */
[----:B------:R-:W-:-:S03]  /*0480*/  IMAD.WIDE.U32 R22, R28, 0x4, R14 ;  /* 0x000000041c167825 */ /* 0x000fc600078e000e */
[----:B------:R1:W-:Y:S04]  /*0490*/  STG.E desc[UR4][R10.64], R21 ;  /* 0x000000150a007986 */ /* 0x0003e8000c101904 */
[----:B------:R-:W3:Y:S04]  /*04a0*/  LDG.E R22, desc[UR4][R22.64] ;  /* 0x0000000416167981 */ /* 0x000ee8000c1e1900 */
[----:B------:R-:W3:Y:S01]  /*04b0*/  LDG.E R19, desc[UR4][R12.64+0xc] ;  /* 0x00000c040c137981 */ /* 0x000ee2000c1e1900 */
[----:B--2---:R-:W-:Y:S01]  /*04c0*/  IMAD.X R18, RZ, RZ, R13, P1 ;  /* 0x000000ffff127224 */ /* 0x004fe200008e060d */
[----:B------:R-:W-:Y:S01]  /*04d0*/  ISETP.NE.AND P1, PT, R6, RZ, PT ;  /* 0x000000ff0600720c */ /* 0x000fe20003f25270 */
[C---:B------:R-:W-:Y:S01]  /*04e0*/  IMAD.IADD R27, R9.reuse, 0x1, R27 ;  /* 0x00000001091b7824 */ /* 0x040fe200078e021b */
[C---:B------:R-:W-:Y:S01]  /*04f0*/  IADD3 R7, PT, PT, R9.reuse, R7, RZ ;  /* 0x0000000709077210 */ /* 0x040fe20007ffe0ff */
[C---:B------:R-:W-:Y:S01]  /*0500*/  IMAD.WIDE.U32 R16, R9.reuse, 0x4, R16 ;  /* 0x0000000409107825 */ /* 0x040fe200078e0010 */
[----:B------:R-:W-:-:S02]  /*0510*/  IADD3 R8, PT, PT, R9, R8, RZ ;  /* 0x0000000809087210 */ /* 0x000fc40007ffe0ff */
[C---:B------:R-:W-:Y:S02]  /*0520*/  IADD3 R24, PT, PT, R9.reuse, R24, RZ ;  /* 0x0000001809187210 */ /* 0x040fe40007ffe0ff */
[C---:B------:R-:W-:Y:S02]  /*0530*/  IADD3 R25, PT, PT, R9.reuse, R25, RZ ;  /* 0x0000001909197210 */ /* 0x040fe40007ffe0ff */
[C---:B------:R-:W-:Y:S02]  /*0540*/  IADD3 R26, PT, PT, R9.reuse, R26, RZ ;  /* 0x0000001a091a7210 */ /* 0x040fe40007ffe0ff */
[----:B------:R-:W-:Y:S01]  /*0550*/  IADD3 R28, PT, PT, R9, R28, RZ ;  /* 0x0000001c091c7210 */ /* 0x000fe20007ffe0ff */
[----:B---3--:R-:W-:-:S05]  /*0560*/  IMAD R19, R19, R22, R21 ;  /* 0x0000001613137224 */ /* 0x008fca00078e0215 */
[----:B------:R1:W-:Y:S01]  /*0570*/  STG.E desc[UR4][R10.64], R19 ;  /* 0x000000130a007986 */ /* 0x0003e2000c101904 */
[----:B------:R-:W-:Y:S05]  /*0580*/  @P1 BRA `(.L_x_9) ;  /* 0xfffffffc00281947 */ /* 0x000fea000383ffff */
.L_x_8:
[----:B------:R-:W-:Y:S05]  /*0590*/  @!P0 EXIT ;  /* 0x000000000000894d */ /* 0x000fea0003800000 */
[----:B------:R-:W-:Y:S02]  /*05a0*/  ISETP.GE.U32.AND P1, PT, R2, 0x4, PT ;  /* 0x000000040200780c */ /* 0x000fe40003f26070 */
[----:B------:R-:W-:-:S04]  /*05b0*/  LOP3.LUT R18, R3, 0x3, RZ, 0xc0, !PT ;  /* 0x0000000303127812 */ /* 0x000fc800078ec0ff */
[----:B------:R-:W-:-:S07]  /*05c0*/  ISETP.NE.AND P0, PT, R18, RZ, PT ;  /* 0x000000ff1200720c */ /* 0x000fce0003f05270 */
[----:B------:R-:W-:Y:S06]  /*05d0*/  @!P1 BRA `(.L_x_10) ;  /* 0x0000000000889947 */ /* 0x000fec0003800000 */
[----:B------:R-:W2:Y:S01]  /*05e0*/  LDC.64 R12, c[0x0][0x380] ;  /* 0x0000e000ff0c7b82 */ /* 0x000ea20000000a00 */
[----:B------:R-:W-:Y:S01]  /*05f0*/  IADD3 R9, PT, PT, R5, R4, RZ ;  /* 0x0000000405097210 */ /* 0x000fe20007ffe0ff */
[----:B------:R-:W-:-:S06]  /*0600*/  IMAD R2, R4, R3, R0 ;  /* 0x0000000304027224 */ /* 0x000fcc00078e0200 */
[----:B------:R-:W3:Y:S01]  /*0610*/  LDC.64 R6, c[0x0][0x388] ;  /* 0x0000e200ff067b82 */ /* 0x000ee20000000a00 */
[----:B--2---:R-:W-:-:S07]  /*0620*/  IMAD.WIDE.U32 R12, R9, 0x4, R12 ;  /* 0x00000004090c7825 */ /* 0x004fce00078e000c */
[----:B------:R-:W2:Y:S01]  /*0630*/  LDC.64 R8, c[0x0][0x380] ;  /* 0x0000e000ff087b82 */ /* 0x000ea20000000a00 */
[----:B------:R-:W1:Y:S01]  /*0640*/  LDG.E R12, desc[UR4][R12.64] ;  /* 0x000000040c0c7981 */ /* 0x000e62000c1e1900 */
[----:B---3--:R-:W-:-:S06]  /*0650*/  IMAD.WIDE.U32 R14, R2, 0x4, R6 ;  /* 0x00000004020e7825 */ /* 0x008fcc00078e0006 */
[----:B------:R-:W1:Y:S01]  /*0660*/  LDG.E R14, desc[UR4][R14.64] ;  /* 0x000000040e0e7981 */ /* 0x000e62000c1e1900 */
[----:B------:R-:W-:Y:S02]  /*0670*/  IADD3 R16, P1, PT, R5, R4, RZ ;  /* 0x0000000405107210 */ /* 0x000fe40007f3e0ff */
[----:B------:R-:W-:Y:S02]  /*0680*/  IADD3 R20, PT, PT, R2, R3, RZ ;  /* 0x0000000302147210 */ /* 0x000fe40007ffe0ff */
[----:B------:R-:W-:Y:S02]  /*0690*/  IADD3.X R17, PT, PT, RZ, RZ, RZ, P1, !PT ;  /* 0x000000ffff117210 */ /* 0x000fe40000ffe4ff */
[----:B--2---:R-:W-:-:S04]  /*06a0*/  LEA R8, P1, R16, R8, 0x2 ;  /* 0x0000000810087211 */ /* 0x004fc800078210ff */
[----:B------:R-:W-:Y:S01]  /*06b0*/  LEA.HI.X R9, R16, R9, R17, 0x2, P1 ;  /* 0x0000000910097211 */ /* 0x000fe200008f1411 */
[----:B------:R-:W-:-:S04]  /*06c0*/  IMAD.WIDE.U32 R16, R20, 0x4, R6 ;  /* 0x0000000414107825 */ /* 0x000fc800078e0006 */
[----:B-1----:R-:W-:-:S05]  /*06d0*/  IMAD R19, R12, R14, R19 ;  /* 0x0000000e0c137224 */ /* 0x002fca00078e0213 */
[----:B------:R1:W-:Y:S04]  /*06e0*/  STG.E desc[UR4][R10.64], R19 ;  /* 0x000000130a007986 */ /* 0x0003e8000c101904 */
[----:B------:R-:W2:Y:S04]  /*06f0*/  LDG.E R16, desc[UR4][R16.64] ;  /* 0x0000000410107981 */ /* 0x000ea8000c1e1900 */
[----:B------:R-:W2:Y:S01]  /*0700*/  LDG.E R2, desc[UR4][R8.64+0x4] ;  /* 0x0000040408027981 */ /* 0x000ea2000c1e1900 */
[----:B------:R-:W-:-:S05]  /*0710*/  IADD3 R20, PT, PT, R20, R3, RZ ;  /* 0x0000000314147210 */ /* 0x000fca0007ffe0ff */
[----:B------:R-:W-:-:S04]  /*0720*/  IMAD.WIDE.U32 R12, R20, 0x4, R6 ;  /* 0x00000004140c7825 */ /* 0x000fc800078e0006 */
[----:B--2---:R-:W-:-:S05]  /*0730*/  IMAD R15, R2, R16, R19 ;  /* 0x00000010020f7224 */ /* 0x004fca00078e0213 */
[----:B------:R2:W-:Y:S04]  /*0740*/  STG.E desc[UR4][R10.64], R15 ;  /* 0x0000000f0a007986 */ /* 0x0005e8000c101904 */
[----:B------:R-:W3:Y:S04]  /*0750*/  LDG.E R12, desc[UR4][R12.64] ;  /* 0x000000040c0c7981 */ /* 0x000ee8000c1e1900 */
[----:B------:R-:W3:Y:S01]  /*0760*/  LDG.E R2, desc[UR4][R8.64+0x8] ;  /* 0x0000080408027981 */ /* 0x000ee2000c1e1900 */
[----:B------:R-:W-:-:S04]  /*0770*/  IMAD.IADD R23, R20, 0x1, R3 ;  /* 0x0000000114177824 */ /* 0x000fc800078e0203 */
[----:B------:R-:W-:-:S04]  /*0780*/  IMAD.WIDE.U32 R6, R23, 0x4, R6 ;  /* 0x0000000417067825 */ /* 0x000fc800078e0006 */
[----:B---3--:R-:W-:-:S05]  /*0790*/  IMAD R21, R2, R12, R15 ;  /* 0x0000000c02157224 */ /* 0x008fca00078e020f */
[----:B------:R2:W-:Y:S04]  /*07a0*/  STG.E desc[UR4][R10.64], R21 ;  /* 0x000000150a007986 */ /* 0x0005e8000c101904 */
[----:B------:R-:W1:Y:S04]  /*07b0*/  LDG.E R2, desc[UR4][R8.64+0xc] ;  /* 0x00000c0408027981 */ /* 0x000e68000c1e1900 */
[----:B------:R-:W1:Y:S01]  /*07c0*/  LDG.E R6, desc[UR4][R6.64] ;  /* 0x0000000406067981 */ /* 0x000e62000c1e1900 */
[----:B------:R-:W-:Y:S01]  /*07d0*/  IADD3 R4, PT, PT, R4, 0x4, RZ ;  /* 0x0000000404047810 */ /* 0x000fe20007ffe0ff */
[----:B-1----:R-:W-:-:S05]  /*07e0*/  IMAD R19, R2, R6, R21 ;  /* 0x0000000602137224 */ /* 0x002fca00078e0215 */
[----:B------:R2:W-:Y:S02]  /*07f0*/  STG.E desc[UR4][R10.64], R19 ;  /* 0x000000130a007986 */ /* 0x0005e4000c101904 */
.L_x_10:
[----:B------:R-:W-:Y:S05]  /*0800*/  @!P0 EXIT ;  /* 0x000000000000894d */ /* 0x000fea0003800000 */
[----:B------:R-:W-:Y:S02]  /*0810*/  ISETP.NE.AND P1, PT, R18, 0x1, PT ;  /* 0x000000011200780c */ /* 0x000fe40003f25270 */
[----:B------:R-:W-:-:S04]  /*0820*/  LOP3.LUT R2, R3, 0x1, RZ, 0xc0, !PT ;  /* 0x0000000103027812 */ /* 0x000fc800078ec0ff */
[----:B------:R-:W-:-:S07]  /*0830*/  ISETP.NE.U32.AND P0, PT, R2, 0x1, PT ;  /* 0x000000010200780c */ /* 0x000fce0003f05070 */
[----:B------:R-:W-:Y:S06]  /*0840*/  @!P1 BRA `(.L_x_11) ;  /* 0x0000000000589947 */ /* 0x000fec0003800000 */
[----:B------:R-:W3:Y:S01]  /*0850*/  LDC.64 R8, c[0x0][0x380] ;  /* 0x0000e000ff087b82 */ /* 0x000ee20000000a00 */
[----:B------:R-:W-:Y:S01]  /*0860*/  IADD3 R13, PT, PT, R5, R4, RZ ;  /* 0x00000004050d7210 */ /* 0x000fe20007ffe0ff */
[----:B------:R-:W-:-:S06]  /*0870*/  IMAD R2, R4, R3, R0 ;  /* 0x0000000304027224 */ /* 0x000fcc00078e0200 */
[----:B------:R-:W2:Y:S01]  /*0880*/  LDC.64 R6, c[0x0][0x388] ;  /* 0x0000e200ff067b82 */ /* 0x000ea20000000a00 */
[----:B---3--:R-:W-:-:S07]  /*0890*/  IMAD.WIDE.U32 R12, R13, 0x4, R8 ;  /* 0x000000040d0c7825 */ /* 0x008fce00078e0008 */
[----:B------:R-:W3:Y:S01]  /*08a0*/  LDC.64 R8, c[0x0][0x380] ;  /* 0x0000e000ff087b82 */ /* 0x000ee20000000a00 */
[----:B------:R-:W4:Y:S01]  /*08b0*/  LDG.E R12, desc[UR4][R12.64] ;  /* 0x000000040c0c7981 */ /* 0x000f22000c1e1900 */
[----:B--2---:R-:W-:-:S06]  /*08c0*/  IMAD.WIDE.U32 R14, R2, 0x4, R6 ;  /* 0x00000004020e7825 */ /* 0x004fcc00078e0006 */
[----:B------:R-:W4:Y:S01]  /*08d0*/  LDG.E R14, desc[UR4][R14.64] ;  /* 0x000000040e0e7981 */ /* 0x000f22000c1e1900 */
[----:B------:R-:W-:Y:S02]  /*08e0*/  IADD3 R16, P1, PT, R5, R4, RZ ;  /* 0x0000000405107210 */ /* 0x000fe40007f3e0ff */
[----:B-1----:R-:W-:Y:S02]  /*08f0*/  IADD3 R21, PT, PT, R2, R3, RZ ;  /* 0x0000000302157210 */ /* 0x002fe40007ffe0ff */
[----:B------:R-:W-:Y:S02]  /*0900*/  IADD3.X R17, PT, PT, RZ, RZ, RZ, P1, !PT ;  /* 0x000000ffff117210 */ /* 0x000fe40000ffe4ff */
[----:B---3--:R-:W-:Y:S01]  /*0910*/  LEA R8, P1, R16, R8, 0x2 ;  /* 0x0000000810087211 */ /* 0x008fe200078210ff */
[----:B------:R-:W-:-:S03]  /*0920*/  IMAD.WIDE.U32 R6, R21, 0x4, R6 ;  /* 0x0000000415067825 */ /* 0x000fc600078e0006 */
[----:B------:R-:W-:Y:S01]  /*0930*/  LEA.HI.X R9, R16, R9, R17, 0x2, P1 ;  /* 0x0000000910097211 */ /* 0x000fe200008f1411 */
[----:B----4-:R-:W-:-:S05]  /*0940*/  IMAD R17, R12, R14, R19 ;  /* 0x0000000e0c117224 */ /* 0x010fca00078e0213 */
[----:B------:R3:W-:Y:S04]  /*0950*/  STG.E desc[UR4][R10.64], R17 ;  /* 0x000000110a007986 */ /* 0x0007e8000c101904 */
[----:B------:R-:W2:Y:S04]  /*0960*/  LDG.E R8, desc[UR4][R8.64+0x4] ;  /* 0x0000040408087981 */ /* 0x000ea8000c1e1900 */
[----:B------:R-:W2:Y:S01]  /*0970*/  LDG.E R6, desc[UR4][R6.64] ;  /* 0x0000000406067981 */ /* 0x000ea2000c1e1900 */
[----:B------:R-:W-:Y:S01]  /*0980*/  IADD3 R4, PT, PT, R4, 0x2, RZ ;  /* 0x0000000204047810 */ /* 0x000fe20007ffe0ff */
[----:B--2---:R-:W-:-:S05]  /*0990*/  IMAD R19, R8, R6, R17 ;  /* 0x0000000608137224 */ /* 0x004fca00078e0211 */
[----:B------:R3:W-:Y:S02]  /*09a0*/  STG.E desc[UR4][R10.64], R19 ;  /* 0x000000130a007986 */ /* 0x0007e4000c101904 */
.L_x_11:
[----:B------:R-:W-:Y:S05]  /*09b0*/  @P0 EXIT ;  /* 0x000000000000094d */ /* 0x000fea0003800000 */
[----:B------:R-:W4:Y:S01]  /*09c0*/  LDC.64 R6, c[0x0][0x380] ;  /* 0x0000e000ff067b82 */ /* 0x000f220000000a00 */
[----:B------:R-:W-:Y:S01]  /*09d0*/  IADD3 R5, PT, PT, R5, R4, RZ ;  /* 0x0000000405057210 */ /* 0x000fe20007ffe0ff */
[----:B------:R-:W-:-:S06]  /*09e0*/  IMAD R13, R4, R3, R0 ;  /* 0x00000003040d7224 */ /* 0x000fcc00078e0200 */
[----:B------:R-:W5:Y:S01]  /*09f0*/  LDC.64 R8, c[0x0][0x388] ;  /* 0x0000e200ff087b82 */ /* 0x000f620000000a00 */
[----:B----4-:R-:W-:-:S06]  /*0a00*/  IMAD.WIDE.U32 R2, R5, 0x4, R6 ;  /* 0x0000000405027825 */ /* 0x010fcc00078e0006 */
[----:B------:R-:W1:Y:S01]  /*0a10*/  LDG.E R2, desc[UR4][R2.64] ;  /* 0x0000000402027981 */ /* 0x000e62000c1e1900 */
[----:B-----5:R-:W-:-:S06]  /*0a20*/  IMAD.WIDE.U32 R4, R13, 0x4, R8 ;  /* 0x000000040d047825 */ /* 0x020fcc00078e0008 */
[----:B------:R-:W1:Y:S02]  /*0a30*/  LDG.E R4, desc[UR4][R4.64] ;  /* 0x0000000404047981 */ /* 0x000e64000c1e1900 */
[----:B-123--:R-:W-:-:S05]  /*0a40*/  IMAD R19, R2, R4, R19 ;  /* 0x0000000402137224 */ /* 0x00efca00078e0213 */
[----:B------:R-:W-:Y:S01]  /*0a50*/  STG.E desc[UR4][R10.64], R19 ;  /* 0x000000130a007986 */ /* 0x000fe2000c101904 */
[----:B------:R-:W-:Y:S05]  /*0a60*/  EXIT ;  /* 0x000000000000794d */ /* 0x000fea0003800000 */
.L_x_12:
        /* <DEDUP_REMOVED lines=9> */
.L_x_15:


//--------------------- .nv.shared._Z12d_gemm_tiledPiS_S_i --------------------------
	.section	.nv.shared._Z12d_gemm_tiledPiS_S_i,"aw",@nobits
	.sectionflags	@""
	.align	4
.nv.shared._Z12d_gemm_tiledPiS_S_i:
	.zero		9216


//--------------------- .nv.shared.reserved.0     --------------------------
	.section	.nv.shared.reserved.0,"aw",@nobits
	.weak		__nv_reservedSMEM_offset_0_alias
	.size		__nv_reservedSMEM_offset_0_alias, 0, 64
	.other		__nv_reservedSMEM_offset_0_alias,@"STO_CUDA_RESERVED_SHARED STV_DEFAULT"
__nv_reservedSMEM_offset_0_alias:
	.zero		0
	.zero		64


//--------------------- .nv.constant0._Z12d_gemm_tiledPiS_S_i --------------------------
	.section	.nv.constant0._Z12d_gemm_tiledPiS_S_i,"a",@progbits
	.sectionflags	@""
	.align	4
.nv.constant0._Z12d_gemm_tiledPiS_S_i:
	.zero		924


//--------------------- .nv.constant0._Z7d_gemm2PiS_S_i --------------------------
	.section	.nv.constant0._Z7d_gemm2PiS_S_i,"a",@progbits
	.sectionflags	@""
	.align	4
.nv.constant0._Z7d_gemm2PiS_S_i:
	.zero		924


//--------------------- .nv.constant0._Z6d_gemmPiS_S_i --------------------------
	.section	.nv.constant0._Z6d_gemmPiS_S_i,"a",@progbits
	.sectionflags	@""
	.align	4
.nv.constant0._Z6d_gemmPiS_S_i:
	.zero		924


//--------------------- SYMBOLS --------------------------

	.type		.nv.reservedSmem.offset0,@object
	.size		.nv.reservedSmem.offset0,0x4
	.type		.nv.reservedSmem.cap,@object
	.size		.nv.reservedSmem.cap,0x4
